//
// Generated by NVIDIA NVVM Compiler
//
// Compiler Build ID: CL-36424714
// Cuda compilation tools, release 13.0, V13.0.88
// Based on NVVM 20.0.0
//

.version 9.0
.target sm_100
.address_size 64

	// .globl	_Z9fillFloatPfjf
.const .align 4 .b8 reference[4000];
// _ZZ18findMaxFloatKernelPKfPjjPfS1_E9threadMax has been demoted
// _ZZ18findMaxFloatKernelPKfPjjPfS1_E12threadMaxIdx has been demoted
// _ZZ15findValueKernelPjjjS_E11threadFound has been demoted

.visible .entry _Z9fillFloatPfjf(
	.param .u64 .ptr .align 1 _Z9fillFloatPfjf_param_0,
	.param .u32 _Z9fillFloatPfjf_param_1,
	.param .f32 _Z9fillFloatPfjf_param_2
)
{
	.reg .pred 	%p<3>;
	.reg .b32 	%r<11>;
	.reg .b32 	%f<2>;
	.reg .b64 	%rd<5>;

	ld.param.u64 	%rd2, [_Z9fillFloatPfjf_param_0];
	ld.param.u32 	%r6, [_Z9fillFloatPfjf_param_1];
	ld.param.f32 	%f1, [_Z9fillFloatPfjf_param_2];
	mov.u32 	%r7, %ctaid.x;
	mov.u32 	%r1, %ntid.x;
	mov.u32 	%r8, %tid.x;
	mad.lo.s32 	%r10, %r7, %r1, %r8;
	setp.ge.u32 	%p1, %r10, %r6;
	@%p1 bra 	$L__BB0_3;
	mov.u32 	%r9, %nctaid.x;
	mul.lo.s32 	%r3, %r1, %r9;
	cvta.to.global.u64 	%rd1, %rd2;
$L__BB0_2:
	mul.wide.u32 	%rd3, %r10, 4;
	add.s64 	%rd4, %rd1, %rd3;
	st.global.f32 	[%rd4], %f1;
	add.s32 	%r10, %r10, %r3;
	setp.lt.u32 	%p2, %r10, %r6;
	@%p2 bra 	$L__BB0_2;
$L__BB0_3:
	ret;

}
	// .globl	_Z12fillFloatColPfjf
.visible .entry _Z12fillFloatColPfjf(
	.param .u64 .ptr .align 1 _Z12fillFloatColPfjf_param_0,
	.param .u32 _Z12fillFloatColPfjf_param_1,
	.param .f32 _Z12fillFloatColPfjf_param_2
)
{
	.reg .pred 	%p<3>;
	.reg .b32 	%r<12>;
	.reg .b32 	%f<2>;
	.reg .b64 	%rd<5>;

	ld.param.u64 	%rd2, [_Z12fillFloatColPfjf_param_0];
	ld.param.u32 	%r6, [_Z12fillFloatColPfjf_param_1];
	ld.param.f32 	%f1, [_Z12fillFloatColPfjf_param_2];
	mov.u32 	%r7, %ctaid.x;
	mov.u32 	%r1, %ntid.x;
	mov.u32 	%r8, %tid.x;
	mad.lo.s32 	%r11, %r7, %r1, %r8;
	setp.ge.u32 	%p1, %r11, %r6;
	@%p1 bra 	$L__BB1_3;
	mov.u32 	%r9, %nctaid.x;
	mul.lo.s32 	%r3, %r1, %r9;
	cvta.to.global.u64 	%rd1, %rd2;
$L__BB1_2:
	mul.lo.s32 	%r10, %r11, %r6;
	mul.wide.u32 	%rd3, %r10, 4;
	add.s64 	%rd4, %rd1, %rd3;
	st.global.f32 	[%rd4], %f1;
	add.s32 	%r11, %r11, %r3;
	setp.lt.u32 	%p2, %r11, %r6;
	@%p2 bra 	$L__BB1_2;
$L__BB1_3:
	ret;

}
	// .globl	_Z21calculateSharedKernelPjjS_jPfS0_
.visible .entry _Z21calculateSharedKernelPjjS_jPfS0_(
	.param .u64 .ptr .align 1 _Z21calculateSharedKernelPjjS_jPfS0__param_0,
	.param .u32 _Z21calculateSharedKernelPjjS_jPfS0__param_1,
	.param .u64 .ptr .align 1 _Z21calculateSharedKernelPjjS_jPfS0__param_2,
	.param .u32 _Z21calculateSharedKernelPjjS_jPfS0__param_3,
	.param .u64 .ptr .align 1 _Z21calculateSharedKernelPjjS_jPfS0__param_4,
	.param .u64 .ptr .align 1 _Z21calculateSharedKernelPjjS_jPfS0__param_5
)
{
	.reg .pred 	%p<56>;
	.reg .b32 	%r<118>;
	.reg .b32 	%f<81>;
	.reg .b64 	%rd<87>;

	ld.param.u64 	%rd9, [_Z21calculateSharedKernelPjjS_jPfS0__param_0];
	ld.param.u32 	%r36, [_Z21calculateSharedKernelPjjS_jPfS0__param_1];
	ld.param.u64 	%rd7, [_Z21calculateSharedKernelPjjS_jPfS0__param_2];
	ld.param.u32 	%r37, [_Z21calculateSharedKernelPjjS_jPfS0__param_3];
	ld.param.u64 	%rd8, [_Z21calculateSharedKernelPjjS_jPfS0__param_4];
	ld.param.u64 	%rd10, [_Z21calculateSharedKernelPjjS_jPfS0__param_5];
	cvta.to.global.u64 	%rd1, %rd10;
	cvta.to.global.u64 	%rd2, %rd9;
	mov.u32 	%r38, %tid.x;
	mov.u32 	%r39, %ctaid.x;
	mov.u32 	%r40, %ntid.x;
	mad.lo.s32 	%r1, %r39, %r40, %r38;
	setp.ge.u32 	%p1, %r1, %r37;
	@%p1 bra 	$L__BB2_43;
	cvta.to.global.u64 	%rd11, %rd7;
	mul.wide.u32 	%rd12, %r1, 4;
	add.s64 	%rd13, %rd11, %rd12;
	ld.global.u32 	%r2, [%rd13];
	setp.eq.s32 	%p2, %r36, 0;
	mov.f32 	%f60, 0f00000000;
	@%p2 bra 	$L__BB2_42;
	mul.lo.s32 	%r3, %r2, %r36;
	and.b32  	%r4, %r36, 7;
	setp.lt.u32 	%p3, %r36, 8;
	mov.f32 	%f60, 0f00000000;
	mov.b32 	%r116, 0;
	@%p3 bra 	$L__BB2_21;
	and.b32  	%r116, %r36, -8;
	mov.u64 	%rd15, reference;
	add.s64 	%rd86, %rd15, 16;
	neg.s32 	%r114, %r116;
	mov.f32 	%f60, 0f00000000;
	mov.b32 	%r113, 7;
	mov.u32 	%r112, %r3;
$L__BB2_4:
	.pragma "nounroll";
	ld.const.u32 	%r10, [%rd86+-16];
	mul.wide.u32 	%rd16, %r112, 4;
	add.s64 	%rd17, %rd2, %rd16;
	ld.global.u32 	%r43, [%rd17];
	setp.ne.s32 	%p4, %r10, %r43;
	setp.lt.u32 	%p5, %r10, 2;
	or.pred  	%p6, %p5, %p4;
	@%p6 bra 	$L__BB2_6;
	add.s32 	%r44, %r10, -2;
	mad.lo.s32 	%r45, %r44, %r36, %r113;
	add.s32 	%r46, %r45, -7;
	mul.wide.u32 	%rd18, %r46, 4;
	add.s64 	%rd19, %rd1, %rd18;
	ld.global.f32 	%f42, [%rd19];
	add.f32 	%f60, %f60, %f42;
$L__BB2_6:
	ld.const.u32 	%r11, [%rd86+-12];
	add.s32 	%r47, %r112, 1;
	mul.wide.u32 	%rd20, %r47, 4;
	add.s64 	%rd21, %rd2, %rd20;
	ld.global.u32 	%r48, [%rd21];
	setp.ne.s32 	%p7, %r11, %r48;
	setp.lt.u32 	%p8, %r11, 2;
	or.pred  	%p9, %p8, %p7;
	@%p9 bra 	$L__BB2_8;
	add.s32 	%r49, %r11, -2;
	mad.lo.s32 	%r50, %r49, %r36, %r113;
	add.s32 	%r51, %r50, -6;
	mul.wide.u32 	%rd22, %r51, 4;
	add.s64 	%rd23, %rd1, %rd22;
	ld.global.f32 	%f43, [%rd23];
	add.f32 	%f60, %f60, %f43;
$L__BB2_8:
	ld.const.u32 	%r12, [%rd86+-8];
	add.s32 	%r52, %r112, 2;
	mul.wide.u32 	%rd24, %r52, 4;
	add.s64 	%rd25, %rd2, %rd24;
	ld.global.u32 	%r53, [%rd25];
	setp.ne.s32 	%p10, %r12, %r53;
	setp.lt.u32 	%p11, %r12, 2;
	or.pred  	%p12, %p11, %p10;
	@%p12 bra 	$L__BB2_10;
	add.s32 	%r54, %r12, -2;
	mad.lo.s32 	%r55, %r54, %r36, %r113;
	add.s32 	%r56, %r55, -5;
	mul.wide.u32 	%rd26, %r56, 4;
	add.s64 	%rd27, %rd1, %rd26;
	ld.global.f32 	%f44, [%rd27];
	add.f32 	%f60, %f60, %f44;
$L__BB2_10:
	ld.const.u32 	%r13, [%rd86+-4];
	add.s32 	%r57, %r112, 3;
	mul.wide.u32 	%rd28, %r57, 4;
	add.s64 	%rd29, %rd2, %rd28;
	ld.global.u32 	%r58, [%rd29];
	setp.ne.s32 	%p13, %r13, %r58;
	setp.lt.u32 	%p14, %r13, 2;
	or.pred  	%p15, %p14, %p13;
	@%p15 bra 	$L__BB2_12;
	add.s32 	%r59, %r13, -2;
	mad.lo.s32 	%r60, %r59, %r36, %r113;
	add.s32 	%r61, %r60, -4;
	mul.wide.u32 	%rd30, %r61, 4;
	add.s64 	%rd31, %rd1, %rd30;
	ld.global.f32 	%f45, [%rd31];
	add.f32 	%f60, %f60, %f45;
$L__BB2_12:
	ld.const.u32 	%r14, [%rd86];
	add.s32 	%r62, %r112, 4;
	mul.wide.u32 	%rd32, %r62, 4;
	add.s64 	%rd33, %rd2, %rd32;
	ld.global.u32 	%r63, [%rd33];
	setp.ne.s32 	%p16, %r14, %r63;
	setp.lt.u32 	%p17, %r14, 2;
	or.pred  	%p18, %p17, %p16;
	@%p18 bra 	$L__BB2_14;
	add.s32 	%r64, %r14, -2;
	mad.lo.s32 	%r65, %r64, %r36, %r113;
	add.s32 	%r66, %r65, -3;
	mul.wide.u32 	%rd34, %r66, 4;
	add.s64 	%rd35, %rd1, %rd34;
	ld.global.f32 	%f46, [%rd35];
	add.f32 	%f60, %f60, %f46;
$L__BB2_14:
	ld.const.u32 	%r15, [%rd86+4];
	add.s32 	%r67, %r112, 5;
	mul.wide.u32 	%rd36, %r67, 4;
	add.s64 	%rd37, %rd2, %rd36;
	ld.global.u32 	%r68, [%rd37];
	setp.ne.s32 	%p19, %r15, %r68;
	setp.lt.u32 	%p20, %r15, 2;
	or.pred  	%p21, %p20, %p19;
	@%p21 bra 	$L__BB2_16;
	add.s32 	%r69, %r15, -2;
	mad.lo.s32 	%r70, %r69, %r36, %r113;
	add.s32 	%r71, %r70, -2;
	mul.wide.u32 	%rd38, %r71, 4;
	add.s64 	%rd39, %rd1, %rd38;
	ld.global.f32 	%f47, [%rd39];
	add.f32 	%f60, %f60, %f47;
$L__BB2_16:
	ld.const.u32 	%r16, [%rd86+8];
	add.s32 	%r72, %r112, 6;
	mul.wide.u32 	%rd40, %r72, 4;
	add.s64 	%rd41, %rd2, %rd40;
	ld.global.u32 	%r73, [%rd41];
	setp.ne.s32 	%p22, %r16, %r73;
	setp.lt.u32 	%p23, %r16, 2;
	or.pred  	%p24, %p23, %p22;
	@%p24 bra 	$L__BB2_18;
	add.s32 	%r74, %r16, -2;
	mad.lo.s32 	%r75, %r74, %r36, %r113;
	add.s32 	%r76, %r75, -1;
	mul.wide.u32 	%rd42, %r76, 4;
	add.s64 	%rd43, %rd1, %rd42;
	ld.global.f32 	%f48, [%rd43];
	add.f32 	%f60, %f60, %f48;
$L__BB2_18:
	ld.const.u32 	%r17, [%rd86+12];
	add.s32 	%r77, %r112, 7;
	mul.wide.u32 	%rd44, %r77, 4;
	add.s64 	%rd45, %rd2, %rd44;
	ld.global.u32 	%r78, [%rd45];
	setp.ne.s32 	%p25, %r17, %r78;
	setp.lt.u32 	%p26, %r17, 2;
	or.pred  	%p27, %p26, %p25;
	@%p27 bra 	$L__BB2_20;
	add.s32 	%r79, %r17, -2;
	mad.lo.s32 	%r80, %r79, %r36, %r113;
	mul.wide.u32 	%rd46, %r80, 4;
	add.s64 	%rd47, %rd1, %rd46;
	ld.global.f32 	%f49, [%rd47];
	add.f32 	%f60, %f60, %f49;
$L__BB2_20:
	add.s32 	%r114, %r114, 8;
	add.s32 	%r113, %r113, 8;
	add.s32 	%r112, %r112, 8;
	add.s64 	%rd86, %rd86, 32;
	setp.ne.s32 	%p28, %r114, 0;
	@%p28 bra 	$L__BB2_4;
$L__BB2_21:
	setp.eq.s32 	%p29, %r4, 0;
	@%p29 bra 	$L__BB2_42;
	and.b32  	%r22, %r36, 3;
	setp.lt.u32 	%p30, %r4, 4;
	@%p30 bra 	$L__BB2_32;
	mul.wide.u32 	%rd48, %r116, 4;
	mov.u64 	%rd49, reference;
	add.s64 	%rd5, %rd49, %rd48;
	ld.const.u32 	%r23, [%rd5];
	add.s32 	%r24, %r116, %r3;
	mul.wide.u32 	%rd50, %r24, 4;
	add.s64 	%rd51, %rd2, %rd50;
	ld.global.u32 	%r81, [%rd51];
	setp.ne.s32 	%p31, %r23, %r81;
	setp.lt.u32 	%p32, %r23, 2;
	or.pred  	%p33, %p32, %p31;
	@%p33 bra 	$L__BB2_25;
	add.s32 	%r82, %r23, -2;
	mad.lo.s32 	%r83, %r82, %r36, %r116;
	mul.wide.u32 	%rd52, %r83, 4;
	add.s64 	%rd53, %rd1, %rd52;
	ld.global.f32 	%f51, [%rd53];
	add.f32 	%f60, %f60, %f51;
$L__BB2_25:
	ld.const.u32 	%r25, [%rd5+4];
	add.s32 	%r84, %r24, 1;
	mul.wide.u32 	%rd54, %r84, 4;
	add.s64 	%rd55, %rd2, %rd54;
	ld.global.u32 	%r85, [%rd55];
	setp.ne.s32 	%p34, %r25, %r85;
	setp.lt.u32 	%p35, %r25, 2;
	or.pred  	%p36, %p35, %p34;
	@%p36 bra 	$L__BB2_27;
	add.s32 	%r86, %r25, -2;
	mad.lo.s32 	%r87, %r86, %r36, %r116;
	add.s32 	%r88, %r87, 1;
	mul.wide.u32 	%rd56, %r88, 4;
	add.s64 	%rd57, %rd1, %rd56;
	ld.global.f32 	%f52, [%rd57];
	add.f32 	%f60, %f60, %f52;
$L__BB2_27:
	ld.const.u32 	%r26, [%rd5+8];
	add.s32 	%r89, %r24, 2;
	mul.wide.u32 	%rd58, %r89, 4;
	add.s64 	%rd59, %rd2, %rd58;
	ld.global.u32 	%r90, [%rd59];
	setp.ne.s32 	%p37, %r26, %r90;
	setp.lt.u32 	%p38, %r26, 2;
	or.pred  	%p39, %p38, %p37;
	@%p39 bra 	$L__BB2_29;
	add.s32 	%r91, %r26, -2;
	mad.lo.s32 	%r92, %r91, %r36, %r116;
	add.s32 	%r93, %r92, 2;
	mul.wide.u32 	%rd60, %r93, 4;
	add.s64 	%rd61, %rd1, %rd60;
	ld.global.f32 	%f53, [%rd61];
	add.f32 	%f60, %f60, %f53;
$L__BB2_29:
	ld.const.u32 	%r27, [%rd5+12];
	add.s32 	%r94, %r24, 3;
	mul.wide.u32 	%rd62, %r94, 4;
	add.s64 	%rd63, %rd2, %rd62;
	ld.global.u32 	%r95, [%rd63];
	setp.ne.s32 	%p40, %r27, %r95;
	setp.lt.u32 	%p41, %r27, 2;
	or.pred  	%p42, %p41, %p40;
	@%p42 bra 	$L__BB2_31;
	add.s32 	%r96, %r27, -2;
	mad.lo.s32 	%r97, %r96, %r36, %r116;
	add.s32 	%r98, %r97, 3;
	mul.wide.u32 	%rd64, %r98, 4;
	add.s64 	%rd65, %rd1, %rd64;
	ld.global.f32 	%f54, [%rd65];
	add.f32 	%f60, %f60, %f54;
$L__BB2_31:
	add.s32 	%r116, %r116, 4;
$L__BB2_32:
	setp.eq.s32 	%p43, %r22, 0;
	@%p43 bra 	$L__BB2_42;
	setp.eq.s32 	%p44, %r22, 1;
	@%p44 bra 	$L__BB2_39;
	mul.wide.u32 	%rd66, %r116, 4;
	mov.u64 	%rd67, reference;
	add.s64 	%rd6, %rd67, %rd66;
	ld.const.u32 	%r30, [%rd6];
	add.s32 	%r31, %r116, %r3;
	mul.wide.u32 	%rd68, %r31, 4;
	add.s64 	%rd69, %rd2, %rd68;
	ld.global.u32 	%r99, [%rd69];
	setp.ne.s32 	%p45, %r30, %r99;
	setp.lt.u32 	%p46, %r30, 2;
	or.pred  	%p47, %p46, %p45;
	@%p47 bra 	$L__BB2_36;
	add.s32 	%r100, %r30, -2;
	mad.lo.s32 	%r101, %r100, %r36, %r116;
	mul.wide.u32 	%rd70, %r101, 4;
	add.s64 	%rd71, %rd1, %rd70;
	ld.global.f32 	%f56, [%rd71];
	add.f32 	%f60, %f60, %f56;
$L__BB2_36:
	ld.const.u32 	%r32, [%rd6+4];
	add.s32 	%r102, %r31, 1;
	mul.wide.u32 	%rd72, %r102, 4;
	add.s64 	%rd73, %rd2, %rd72;
	ld.global.u32 	%r103, [%rd73];
	setp.ne.s32 	%p48, %r32, %r103;
	setp.lt.u32 	%p49, %r32, 2;
	or.pred  	%p50, %p49, %p48;
	@%p50 bra 	$L__BB2_38;
	add.s32 	%r104, %r32, -2;
	mad.lo.s32 	%r105, %r104, %r36, %r116;
	add.s32 	%r106, %r105, 1;
	mul.wide.u32 	%rd74, %r106, 4;
	add.s64 	%rd75, %rd1, %rd74;
	ld.global.f32 	%f57, [%rd75];
	add.f32 	%f60, %f60, %f57;
$L__BB2_38:
	add.s32 	%r116, %r116, 2;
$L__BB2_39:
	and.b32  	%r107, %r36, 1;
	setp.eq.b32 	%p51, %r107, 1;
	not.pred 	%p52, %p51;
	@%p52 bra 	$L__BB2_42;
	mul.wide.u32 	%rd76, %r116, 4;
	mov.u64 	%rd77, reference;
	add.s64 	%rd78, %rd77, %rd76;
	ld.const.u32 	%r35, [%rd78];
	add.s32 	%r108, %r116, %r3;
	mul.wide.u32 	%rd79, %r108, 4;
	add.s64 	%rd80, %rd2, %rd79;
	ld.global.u32 	%r109, [%rd80];
	setp.ne.s32 	%p53, %r35, %r109;
	setp.lt.u32 	%p54, %r35, 2;
	or.pred  	%p55, %p54, %p53;
	@%p55 bra 	$L__BB2_42;
	add.s32 	%r110, %r35, -2;
	mad.lo.s32 	%r111, %r110, %r36, %r116;
	mul.wide.u32 	%rd81, %r111, 4;
	add.s64 	%rd82, %rd1, %rd81;
	ld.global.f32 	%f58, [%rd82];
	add.f32 	%f60, %f60, %f58;
$L__BB2_42:
	cvta.to.global.u64 	%rd83, %rd8;
	mul.wide.u32 	%rd84, %r2, 4;
	add.s64 	%rd85, %rd83, %rd84;
	st.global.f32 	[%rd85], %f60;
$L__BB2_43:
	ret;

}
	// .globl	_Z21updateAncestralKernelPjS_j
.visible .entry _Z21updateAncestralKernelPjS_j(
	.param .u64 .ptr .align 1 _Z21updateAncestralKernelPjS_j_param_0,
	.param .u64 .ptr .align 1 _Z21updateAncestralKernelPjS_j_param_1,
	.param .u32 _Z21updateAncestralKernelPjS_j_param_2
)
{
	.reg .pred 	%p<7>;
	.reg .b32 	%r<14>;
	.reg .b64 	%rd<8>;

	ld.param.u64 	%rd4, [_Z21updateAncestralKernelPjS_j_param_0];
	ld.param.u64 	%rd5, [_Z21updateAncestralKernelPjS_j_param_1];
	ld.param.u32 	%r8, [_Z21updateAncestralKernelPjS_j_param_2];
	mov.u32 	%r9, %ctaid.x;
	mov.u32 	%r1, %ntid.x;
	mov.u32 	%r10, %tid.x;
	mad.lo.s32 	%r13, %r9, %r1, %r10;
	setp.ge.u32 	%p1, %r13, %r8;
	@%p1 bra 	$L__BB3_7;
	mov.u32 	%r11, %nctaid.x;
	mul.lo.s32 	%r3, %r1, %r11;
	cvta.to.global.u64 	%rd1, %rd4;
	cvta.to.global.u64 	%rd2, %rd5;
$L__BB3_2:
	mul.wide.u32 	%rd6, %r13, 4;
	add.s64 	%rd3, %rd1, %rd6;
	ld.global.u32 	%r5, [%rd3];
	add.s64 	%rd7, %rd2, %rd6;
	ld.global.u32 	%r6, [%rd7];
	setp.ne.s32 	%p2, %r5, 0;
	@%p2 bra 	$L__BB3_4;
	st.global.u32 	[%rd3], %r6;
	bra.uni 	$L__BB3_6;
$L__BB3_4:
	setp.eq.s32 	%p3, %r6, 0;
	setp.eq.s32 	%p4, %r5, %r6;
	or.pred  	%p5, %p3, %p4;
	@%p5 bra 	$L__BB3_6;
	mov.b32 	%r12, 1;
	st.global.u32 	[%rd3], %r12;
$L__BB3_6:
	add.s32 	%r13, %r13, %r3;
	setp.lt.u32 	%p6, %r13, %r8;
	@%p6 bra 	$L__BB3_2;
$L__BB3_7:
	ret;

}
	// .globl	_Z18findMaxFloatKernelPKfPjjPfS1_
.visible .entry _Z18findMaxFloatKernelPKfPjjPfS1_(
	.param .u64 .ptr .align 1 _Z18findMaxFloatKernelPKfPjjPfS1__param_0,
	.param .u64 .ptr .align 1 _Z18findMaxFloatKernelPKfPjjPfS1__param_1,
	.param .u32 _Z18findMaxFloatKernelPKfPjjPfS1__param_2,
	.param .u64 .ptr .align 1 _Z18findMaxFloatKernelPKfPjjPfS1__param_3,
	.param .u64 .ptr .align 1 _Z18findMaxFloatKernelPKfPjjPfS1__param_4
)
{
	.reg .pred 	%p<17>;
	.reg .b32 	%r<37>;
	.reg .b32 	%f<12>;
	.reg .b64 	%rd<15>;
	// demoted variable
	.shared .align 4 .b8 _ZZ18findMaxFloatKernelPKfPjjPfS1_E9threadMax[512];
	// demoted variable
	.shared .align 4 .b8 _ZZ18findMaxFloatKernelPKfPjjPfS1_E12threadMaxIdx[512];
	ld.param.u64 	%rd3, [_Z18findMaxFloatKernelPKfPjjPfS1__param_0];
	ld.param.u64 	%rd4, [_Z18findMaxFloatKernelPKfPjjPfS1__param_1];
	ld.param.u32 	%r20, [_Z18findMaxFloatKernelPKfPjjPfS1__param_2];
	ld.param.u64 	%rd5, [_Z18findMaxFloatKernelPKfPjjPfS1__param_3];
	ld.param.u64 	%rd6, [_Z18findMaxFloatKernelPKfPjjPfS1__param_4];
	mov.u32 	%r1, %tid.x;
	mov.u32 	%r2, %ctaid.x;
	mov.u32 	%r35, %ntid.x;
	mad.lo.s32 	%r32, %r2, %r35, %r1;
	setp.ge.u32 	%p3, %r32, %r20;
	mov.b32 	%r34, 0;
	mov.f32 	%f11, 0fBF800000;
	@%p3 bra 	$L__BB4_5;
	mov.u32 	%r23, %nctaid.x;
	mul.lo.s32 	%r5, %r35, %r23;
	cvta.to.global.u64 	%rd1, %rd3;
	cvta.to.global.u64 	%rd2, %rd4;
	mov.f32 	%f11, 0fBF800000;
	mov.b32 	%r34, 0;
$L__BB4_2:
	mul.wide.u32 	%rd7, %r32, 4;
	add.s64 	%rd8, %rd1, %rd7;
	ld.global.f32 	%f2, [%rd8];
	add.s64 	%rd9, %rd2, %rd7;
	ld.global.u32 	%r8, [%rd9];
	setp.gt.f32 	%p5, %f2, %f11;
	mov.pred 	%p16, -1;
	@%p5 bra 	$L__BB4_4;
	setp.eq.f32 	%p6, %f2, %f11;
	setp.lt.u32 	%p7, %r8, %r34;
	and.pred  	%p16, %p6, %p7;
$L__BB4_4:
	selp.f32 	%f11, %f2, %f11, %p16;
	selp.b32 	%r34, %r8, %r34, %p16;
	add.s32 	%r32, %r32, %r5;
	setp.lt.u32 	%p8, %r32, %r20;
	@%p8 bra 	$L__BB4_2;
$L__BB4_5:
	shl.b32 	%r24, %r1, 2;
	mov.u32 	%r25, _ZZ18findMaxFloatKernelPKfPjjPfS1_E9threadMax;
	add.s32 	%r12, %r25, %r24;
	st.shared.f32 	[%r12], %f11;
	mov.u32 	%r26, _ZZ18findMaxFloatKernelPKfPjjPfS1_E12threadMaxIdx;
	add.s32 	%r13, %r26, %r24;
	st.shared.u32 	[%r13], %r34;
	bar.sync 	0;
	setp.lt.u32 	%p9, %r35, 2;
	@%p9 bra 	$L__BB4_13;
$L__BB4_6:
	mov.u32 	%r14, %r35;
	shr.u32 	%r35, %r14, 1;
	setp.ge.u32 	%p10, %r1, %r35;
	@%p10 bra 	$L__BB4_12;
	shl.b32 	%r16, %r35, 2;
	add.s32 	%r27, %r12, %r16;
	ld.shared.f32 	%f5, [%r27];
	ld.shared.f32 	%f6, [%r12];
	setp.leu.f32 	%p11, %f5, %f6;
	@%p11 bra 	$L__BB4_9;
	add.s32 	%r30, %r13, %r16;
	ld.shared.u32 	%r36, [%r30];
	bra.uni 	$L__BB4_11;
$L__BB4_9:
	setp.neu.f32 	%p12, %f5, %f6;
	@%p12 bra 	$L__BB4_12;
	add.s32 	%r28, %r13, %r16;
	ld.shared.u32 	%r36, [%r28];
	ld.shared.u32 	%r29, [%r13];
	setp.ge.u32 	%p13, %r36, %r29;
	@%p13 bra 	$L__BB4_12;
$L__BB4_11:
	st.shared.f32 	[%r12], %f5;
	st.shared.u32 	[%r13], %r36;
$L__BB4_12:
	bar.sync 	0;
	setp.gt.u32 	%p14, %r14, 3;
	@%p14 bra 	$L__BB4_6;
$L__BB4_13:
	setp.ne.s32 	%p15, %r1, 0;
	@%p15 bra 	$L__BB4_15;
	ld.shared.f32 	%f9, [_ZZ18findMaxFloatKernelPKfPjjPfS1_E9threadMax];
	cvta.to.global.u64 	%rd10, %rd5;
	mul.wide.u32 	%rd11, %r2, 4;
	add.s64 	%rd12, %rd10, %rd11;
	st.global.f32 	[%rd12], %f9;
	ld.shared.u32 	%r31, [_ZZ18findMaxFloatKernelPKfPjjPfS1_E12threadMaxIdx];
	cvta.to.global.u64 	%rd13, %rd6;
	add.s64 	%rd14, %rd13, %rd11;
	st.global.u32 	[%rd14], %r31;
$L__BB4_15:
	ret;

}
	// .globl	_Z15findValueKernelPjjjS_
.visible .entry _Z15findValueKernelPjjjS_(
	.param .u64 .ptr .align 1 _Z15findValueKernelPjjjS__param_0,
	.param .u32 _Z15findValueKernelPjjjS__param_1,
	.param .u32 _Z15findValueKernelPjjjS__param_2,
	.param .u64 .ptr .align 1 _Z15findValueKernelPjjjS__param_3
)
{
	.reg .pred 	%p<9>;
	.reg .b32 	%r<29>;
	.reg .b64 	%rd<9>;
	// demoted variable
	.shared .align 4 .b8 _ZZ15findValueKernelPjjjS_E11threadFound[512];
	ld.param.u64 	%rd3, [_Z15findValueKernelPjjjS__param_0];
	ld.param.u32 	%r13, [_Z15findValueKernelPjjjS__param_1];
	ld.param.u32 	%r14, [_Z15findValueKernelPjjjS__param_2];
	ld.param.u64 	%rd2, [_Z15findValueKernelPjjjS__param_3];
	cvta.to.global.u64 	%rd1, %rd3;
	mov.u32 	%r1, %tid.x;
	mov.u32 	%r28, %ntid.x;
	add.s32 	%r3, %r13, 1;
	setp.ge.u32 	%p1, %r1, %r13;
	mov.u32 	%r27, %r3;
	@%p1 bra 	$L__BB5_3;
	mov.u32 	%r25, %r1;
	mov.u32 	%r27, %r3;
$L__BB5_2:
	shl.b32 	%r15, %r25, 1;
	mul.wide.u32 	%rd4, %r15, 4;
	add.s64 	%rd5, %rd1, %rd4;
	ld.global.u32 	%r16, [%rd5];
	setp.eq.s32 	%p2, %r16, %r14;
	min.u32 	%r17, %r25, %r27;
	selp.b32 	%r27, %r17, %r27, %p2;
	add.s32 	%r25, %r25, %r28;
	setp.lt.u32 	%p3, %r25, %r13;
	@%p3 bra 	$L__BB5_2;
$L__BB5_3:
	shl.b32 	%r18, %r1, 2;
	mov.u32 	%r19, _ZZ15findValueKernelPjjjS_E11threadFound;
	add.s32 	%r9, %r19, %r18;
	st.shared.u32 	[%r9], %r27;
	bar.sync 	0;
	setp.lt.u32 	%p4, %r28, 2;
	@%p4 bra 	$L__BB5_8;
$L__BB5_4:
	mov.u32 	%r10, %r28;
	shr.u32 	%r28, %r10, 1;
	setp.ge.u32 	%p5, %r1, %r28;
	@%p5 bra 	$L__BB5_7;
	ld.shared.u32 	%r20, [%r9];
	shl.b32 	%r21, %r28, 2;
	add.s32 	%r22, %r9, %r21;
	ld.shared.u32 	%r12, [%r22];
	setp.le.u32 	%p6, %r20, %r12;
	@%p6 bra 	$L__BB5_7;
	st.shared.u32 	[%r9], %r12;
$L__BB5_7:
	bar.sync 	0;
	setp.gt.u32 	%p7, %r10, 3;
	@%p7 bra 	$L__BB5_4;
$L__BB5_8:
	setp.ne.s32 	%p8, %r1, 0;
	@%p8 bra 	$L__BB5_10;
	ld.shared.u32 	%r23, [_ZZ15findValueKernelPjjjS_E11threadFound];
	cvta.to.global.u64 	%rd6, %rd2;
	st.global.u32 	[%rd6], %r23;
	shl.b32 	%r24, %r23, 1;
	mul.wide.u32 	%rd7, %r24, 4;
	add.s64 	%rd8, %rd1, %rd7;
	st.global.u32 	[%rd8], %r3;
$L__BB5_10:
	ret;

}
	// .globl	_Z16findValueKernel2PjjjS_
.visible .entry _Z16findValueKernel2PjjjS_(
	.param .u64 .ptr .align 1 _Z16findValueKernel2PjjjS__param_0,
	.param .u32 _Z16findValueKernel2PjjjS__param_1,
	.param .u32 _Z16findValueKernel2PjjjS__param_2,
	.param .u64 .ptr .align 1 _Z16findValueKernel2PjjjS__param_3
)
{
	.reg .pred 	%p<4>;
	.reg .b32 	%r<10>;
	.reg .b64 	%rd<7>;

	ld.param.u64 	%rd3, [_Z16findValueKernel2PjjjS__param_0];
	ld.param.u32 	%r5, [_Z16findValueKernel2PjjjS__param_1];
	ld.param.u32 	%r6, [_Z16findValueKernel2PjjjS__param_2];
	ld.param.u64 	%rd4, [_Z16findValueKernel2PjjjS__param_3];
	mov.u32 	%r9, %tid.x;
	setp.ge.u32 	%p1, %r9, %r5;
	@%p1 bra 	$L__BB6_5;
	mov.u32 	%r2, %ntid.x;
	cvta.to.global.u64 	%rd1, %rd3;
	cvta.to.global.u64 	%rd2, %rd4;
$L__BB6_2:
	shl.b32 	%r7, %r9, 1;
	mul.wide.u32 	%rd5, %r7, 4;
	add.s64 	%rd6, %rd1, %rd5;
	ld.global.u32 	%r8, [%rd6+4];
	setp.ne.s32 	%p2, %r8, %r6;
	@%p2 bra 	$L__BB6_4;
	st.global.u32 	[%rd2], %r9;
$L__BB6_4:
	add.s32 	%r9, %r9, %r2;
	setp.lt.u32 	%p3, %r9, %r5;
	@%p3 bra 	$L__BB6_2;
$L__BB6_5:
	ret;

}


// ===== COMPILED SASS (sm_100) =====

	.target	sm_100

	.elftype	@"ET_EXEC"


//--------------------- .note.nv.tkinfo           --------------------------
	.section	.note.nv.tkinfo,"",@"SHT_NOTE"
	.sectionflags	@"SHF_NOTE_NV_TKINFO"
	.tkinfo
        /*0018*/ 	.word	0x00000002
        /*0030*/ 	.string	""
        /*0030*/ 	.string	"ptxas"
        /*0030*/ 	.string	"Cuda compilation tools, release 13.0, V13.0.88"
        /*0030*/ 	.string	"Build cuda_13.0.r13.0/compiler.36424714_0"
        /*0030*/ 	.string	"-arch sm_100 -m 64 "



//--------------------- .note.nv.cuinfo           --------------------------
	.section	.note.nv.cuinfo,"",@"SHT_NOTE"
	.sectionflags	@"SHF_NOTE_NV_CUINFO"
        /*0018*/ 	.short	0x0002
        /*001a*/ 	.short	0x0064
        /*001c*/ 	.short	0x0082
	.zero		2


//--------------------- .nv.info                  --------------------------
	.section	.nv.info,"",@"SHT_CUDA_INFO"
	.align	4


	//----- nvinfo : EIATTR_REGCOUNT
	.align		4
        /*0000*/ 	.byte	0x04, 0x2f
        /*0002*/ 	.short	(.L_2 - .L_1)
	.align		4
.L_1:
        /*0004*/ 	.word	index@(_Z9fillFloatPfjf)
        /*0008*/ 	.word	0x0000000c


	//----- nvinfo : EIATTR_FRAME_SIZE
	.align		4
.L_2:
        /*000c*/ 	.byte	0x04, 0x11
        /*000e*/ 	.short	(.L_4 - .L_3)
	.align		4
.L_3:
        /*0010*/ 	.word	index@(_Z9fillFloatPfjf)
        /*0014*/ 	.word	0x00000000


	//----- nvinfo : EIATTR_REGCOUNT
	.align		4
.L_4:
        /*0018*/ 	.byte	0x04, 0x2f
        /*001a*/ 	.short	(.L_6 - .L_5)
	.align		4
.L_5:
        /*001c*/ 	.word	index@(_Z12fillFloatColPfjf)
        /*0020*/ 	.word	0x0000000c


	//----- nvinfo : EIATTR_FRAME_SIZE
	.align		4
.L_6:
        /*0024*/ 	.byte	0x04, 0x11
        /*0026*/ 	.short	(.L_8 - .L_7)
	.align		4
.L_7:
        /*0028*/ 	.word	index@(_Z12fillFloatColPfjf)
        /*002c*/ 	.word	0x00000000


	//----- nvinfo : EIATTR_REGCOUNT
	.align		4
.L_8:
        /*0030*/ 	.byte	0x04, 0x2f
        /*0032*/ 	.short	(.L_10 - .L_9)
	.align		4
.L_9:
        /*0034*/ 	.word	index@(_Z21calculateSharedKernelPjjS_jPfS0_)
        /*0038*/ 	.word	0x0000001f


	//----- nvinfo : EIATTR_FRAME_SIZE
	.align		4
.L_10:
        /*003c*/ 	.byte	0x04, 0x11
        /*003e*/ 	.short	(.L_12 - .L_11)
	.align		4
.L_11:
        /*0040*/ 	.word	index@(_Z21calculateSharedKernelPjjS_jPfS0_)
        /*0044*/ 	.word	0x00000000


	//----- nvinfo : EIATTR_REGCOUNT
	.align		4
.L_12:
        /*0048*/ 	.byte	0x04, 0x2f
        /*004a*/ 	.short	(.L_14 - .L_13)
	.align		4
.L_13:
        /*004c*/ 	.word	index@(_Z21updateAncestralKernelPjS_j)
        /*0050*/ 	.word	0x0000000e


	//----- nvinfo : EIATTR_FRAME_SIZE
	.align		4
.L_14:
        /*0054*/ 	.byte	0x04, 0x11
        /*0056*/ 	.short	(.L_16 - .L_15)
	.align		4
.L_15:
        /*0058*/ 	.word	index@(_Z21updateAncestralKernelPjS_j)
        /*005c*/ 	.word	0x00000000


	//----- nvinfo : EIATTR_REGCOUNT
	.align		4
.L_16:
        /*0060*/ 	.byte	0x04, 0x2f
        /*0062*/ 	.short	(.L_18 - .L_17)
	.align		4
.L_17:
        /*0064*/ 	.word	index@(_Z18findMaxFloatKernelPKfPjjPfS1_)
        /*0068*/ 	.word	0x00000012


	//----- nvinfo : EIATTR_FRAME_SIZE
	.align		4
.L_18:
        /*006c*/ 	.byte	0x04, 0x11
        /*006e*/ 	.short	(.L_20 - .L_19)
	.align		4
.L_19:
        /*0070*/ 	.word	index@(_Z18findMaxFloatKernelPKfPjjPfS1_)
        /*0074*/ 	.word	0x00000000


	//----- nvinfo : EIATTR_REGCOUNT
	.align		4
.L_20:
        /*0078*/ 	.byte	0x04, 0x2f
        /*007a*/ 	.short	(.L_22 - .L_21)
	.align		4
.L_21:
        /*007c*/ 	.word	index@(_Z15findValueKernelPjjjS_)
        /*0080*/ 	.word	0x0000000e


	//----- nvinfo : EIATTR_FRAME_SIZE
	.align		4
.L_22:
        /*0084*/ 	.byte	0x04, 0x11
        /*0086*/ 	.short	(.L_24 - .L_23)
	.align		4
.L_23:
        /*0088*/ 	.word	index@(_Z15findValueKernelPjjjS_)
        /*008c*/ 	.word	0x00000000


	//----- nvinfo : EIATTR_REGCOUNT
	.align		4
.L_24:
        /*0090*/ 	.byte	0x04, 0x2f
        /*0092*/ 	.short	(.L_26 - .L_25)
	.align		4
.L_25:
        /*0094*/ 	.word	index@(_Z16findValueKernel2PjjjS_)
        /*0098*/ 	.word	0x0000000c


	//----- nvinfo : EIATTR_FRAME_SIZE
	.align		4
.L_26:
        /*009c*/ 	.byte	0x04, 0x11
        /*009e*/ 	.short	(.L_28 - .L_27)
	.align		4
.L_27:
        /*00a0*/ 	.word	index@(_Z16findValueKernel2PjjjS_)
        /*00a4*/ 	.word	0x00000000


	//----- nvinfo : EIATTR_MIN_STACK_SIZE
	.align		4
.L_28:
        /*00a8*/ 	.byte	0x04, 0x12
        /*00aa*/ 	.short	(.L_30 - .L_29)
	.align		4
.L_29:
        /*00ac*/ 	.word	index@(_Z16findValueKernel2PjjjS_)
        /*00b0*/ 	.word	0x00000000


	//----- nvinfo : EIATTR_MIN_STACK_SIZE
	.align		4
.L_30:
        /*00b4*/ 	.byte	0x04, 0x12
        /*00b6*/ 	.short	(.L_32 - .L_31)
	.align		4
.L_31:
        /*00b8*/ 	.word	index@(_Z15findValueKernelPjjjS_)
        /*00bc*/ 	.word	0x00000000


	//----- nvinfo : EIATTR_MIN_STACK_SIZE
	.align		4
.L_32:
        /*00c0*/ 	.byte	0x04, 0x12
        /*00c2*/ 	.short	(.L_34 - .L_33)
	.align		4
.L_33:
        /*00c4*/ 	.word	index@(_Z18findMaxFloatKernelPKfPjjPfS1_)
        /*00c8*/ 	.word	0x00000000


	//----- nvinfo : EIATTR_MIN_STACK_SIZE
	.align		4
.L_34:
        /*00cc*/ 	.byte	0x04, 0x12
        /*00ce*/ 	.short	(.L_36 - .L_35)
	.align		4
.L_35:
        /*00d0*/ 	.word	index@(_Z21updateAncestralKernelPjS_j)
        /*00d4*/ 	.word	0x00000000


	//----- nvinfo : EIATTR_MIN_STACK_SIZE
	.align		4
.L_36:
        /*00d8*/ 	.byte	0x04, 0x12
        /*00da*/ 	.short	(.L_38 - .L_37)
	.align		4
.L_37:
        /*00dc*/ 	.word	index@(_Z21calculateSharedKernelPjjS_jPfS0_)
        /*00e0*/ 	.word	0x00000000


	//----- nvinfo : EIATTR_MIN_STACK_SIZE
	.align		4
.L_38:
        /*00e4*/ 	.byte	0x04, 0x12
        /*00e6*/ 	.short	(.L_40 - .L_39)
	.align		4
.L_39:
        /*00e8*/ 	.word	index@(_Z12fillFloatColPfjf)
        /*00ec*/ 	.word	0x00000000


	//----- nvinfo : EIATTR_MIN_STACK_SIZE
	.align		4
.L_40:
        /*00f0*/ 	.byte	0x04, 0x12
        /*00f2*/ 	.short	(.L_42 - .L_41)
	.align		4
.L_41:
        /*00f4*/ 	.word	index@(_Z9fillFloatPfjf)
        /*00f8*/ 	.word	0x00000000
.L_42:


//--------------------- .nv.compat                --------------------------
	.section	.nv.compat,"",@"SHT_CUDA_COMPAT_INFO"
	.align	4
        /*0000*/ 	.byte	0x02, 0x09, 0x00, 0x00, 0x02, 0x02, 0x01, 0x00, 0x02, 0x05, 0x05, 0x00, 0x03, 0x07, 0x01, 0x01
        /*0010*/ 	.byte	0x02, 0x03, 0x00, 0x00, 0x02, 0x06, 0x01, 0x00, 0x04, 0x0b, 0x08, 0x00, 0x09, 0x00, 0x00, 0x00
        /*0020*/ 	.byte	0x00, 0x00, 0x00, 0x00


//--------------------- .nv.info._Z16findValueKernel2PjjjS_ --------------------------
	.section	.nv.info._Z16findValueKernel2PjjjS_,"",@"SHT_CUDA_INFO"
	.sectionflags	@""
	.align	4


	//----- nvinfo : EIATTR_CUDA_API_VERSION
	.align		4
        /*0000*/ 	.byte	0x04, 0x37
        /*0002*/ 	.short	(.L_44 - .L_43)
.L_43:
        /*0004*/ 	.word	0x00000082


	//----- nvinfo : EIATTR_KPARAM_INFO
	.align		4
.L_44:
        /*0008*/ 	.byte	0x04, 0x17
        /*000a*/ 	.short	(.L_46 - .L_45)
.L_45:
        /*000c*/ 	.word	0x00000000
        /*0010*/ 	.short	0x0003
        /*0012*/ 	.short	0x0010
        /*0014*/ 	.byte	0x00, 0xf5, 0x21, 0x00


	//----- nvinfo : EIATTR_KPARAM_INFO
	.align		4
.L_46:
        /*0018*/ 	.byte	0x04, 0x17
        /*001a*/ 	.short	(.L_48 - .L_47)
.L_47:
        /*001c*/ 	.word	0x00000000
        /*0020*/ 	.short	0x0002
        /*0022*/ 	.short	0x000c
        /*0024*/ 	.byte	0x00, 0xf0, 0x11, 0x00


	//----- nvinfo : EIATTR_KPARAM_INFO
	.align		4
.L_48:
        /*0028*/ 	.byte	0x04, 0x17
        /*002a*/ 	.short	(.L_50 - .L_49)
.L_49:
        /*002c*/ 	.word	0x00000000
        /*0030*/ 	.short	0x0001
        /*0032*/ 	.short	0x0008
        /*0034*/ 	.byte	0x00, 0xf0, 0x11, 0x00


	//----- nvinfo : EIATTR_KPARAM_INFO
	.align		4
.L_50:
        /*0038*/ 	.byte	0x04, 0x17
        /*003a*/ 	.short	(.L_52 - .L_51)
.L_51:
        /*003c*/ 	.word	0x00000000
        /*0040*/ 	.short	0x0000
        /*0042*/ 	.short	0x0000
        /*0044*/ 	.byte	0x00, 0xf5, 0x21, 0x00


	//----- nvinfo : EIATTR_SPARSE_MMA_MASK
	.align		4
.L_52:
        /*0048*/ 	.byte	0x03, 0x50
        /*004a*/ 	.short	0x0000


	//----- nvinfo : EIATTR_MAXREG_COUNT
	.align		4
        /*004c*/ 	.byte	0x03, 0x1b
        /*004e*/ 	.short	0x00ff


	//----- nvinfo : EIATTR_MERCURY_ISA_VERSION
	.align		4
        /*0050*/ 	.byte	0x03, 0x5f
        /*0052*/ 	.short	0x0101


	//----- nvinfo : EIATTR_VRC_CTA_INIT_COUNT
	.align		4
        /*0054*/ 	.byte	0x02, 0x4a
	.zero		1
	.zero		1


	//----- nvinfo : EIATTR_EXIT_INSTR_OFFSETS
	.align		4
        /*0058*/ 	.byte	0x04, 0x1c
        /*005a*/ 	.short	(.L_54 - .L_53)


	//   ....[0]....
.L_53:
        /*005c*/ 	.word	0x00000040


	//   ....[1]....
        /*0060*/ 	.word	0x00000130


	//----- nvinfo : EIATTR_CRS_STACK_SIZE
	.align		4
.L_54:
        /*0064*/ 	.byte	0x04, 0x1e
        /*0066*/ 	.short	(.L_56 - .L_55)
.L_55:
        /*0068*/ 	.word	0x00000000


	//----- nvinfo : EIATTR_CBANK_PARAM_SIZE
	.align		4
.L_56:
        /*006c*/ 	.byte	0x03, 0x19
        /*006e*/ 	.short	0x0018


	//----- nvinfo : EIATTR_PARAM_CBANK
	.align		4
        /*0070*/ 	.byte	0x04, 0x0a
        /*0072*/ 	.short	(.L_58 - .L_57)
	.align		4
.L_57:
        /*0074*/ 	.word	index@(.nv.constant0._Z16findValueKernel2PjjjS_)
        /*0078*/ 	.short	0x0380
        /*007a*/ 	.short	0x0018


	//----- nvinfo : EIATTR_SW_WAR
	.align		4
.L_58:
        /*007c*/ 	.byte	0x04, 0x36
        /*007e*/ 	.short	(.L_60 - .L_59)
.L_59:
        /*0080*/ 	.word	0x00000008
.L_60:


//--------------------- .nv.info._Z15findValueKernelPjjjS_ --------------------------
	.section	.nv.info._Z15findValueKernelPjjjS_,"",@"SHT_CUDA_INFO"
	.sectionflags	@""
	.align	4


	//----- nvinfo : EIATTR_CUDA_API_VERSION
	.align		4
        /*0000*/ 	.byte	0x04, 0x37
        /*0002*/ 	.short	(.L_62 - .L_61)
.L_61:
        /*0004*/ 	.word	0x00000082


	//----- nvinfo : EIATTR_KPARAM_INFO
	.align		4
.L_62:
        /*0008*/ 	.byte	0x04, 0x17
        /*000a*/ 	.short	(.L_64 - .L_63)
.L_63:
        /*000c*/ 	.word	0x00000000
        /*0010*/ 	.short	0x0003
        /*0012*/ 	.short	0x0010
        /*0014*/ 	.byte	0x00, 0xf5, 0x21, 0x00


	//----- nvinfo : EIATTR_KPARAM_INFO
	.align		4
.L_64:
        /*0018*/ 	.byte	0x04, 0x17
        /*001a*/ 	.short	(.L_66 - .L_65)
.L_65:
        /*001c*/ 	.word	0x00000000
        /*0020*/ 	.short	0x0002
        /*0022*/ 	.short	0x000c
        /*0024*/ 	.byte	0x00, 0xf0, 0x11, 0x00


	//----- nvinfo : EIATTR_KPARAM_INFO
	.align		4
.L_66:
        /*0028*/ 	.byte	0x04, 0x17
        /*002a*/ 	.short	(.L_68 - .L_67)
.L_67:
        /*002c*/ 	.word	0x00000000
        /*0030*/ 	.short	0x0001
        /*0032*/ 	.short	0x0008
        /*0034*/ 	.byte	0x00, 0xf0, 0x11, 0x00


	//----- nvinfo : EIATTR_KPARAM_INFO
	.align		4
.L_68:
        /*0038*/ 	.byte	0x04, 0x17
        /*003a*/ 	.short	(.L_70 - .L_69)
.L_69:
        /*003c*/ 	.word	0x00000000
        /*0040*/ 	.short	0x0000
        /*0042*/ 	.short	0x0000
        /*0044*/ 	.byte	0x00, 0xf5, 0x21, 0x00


	//----- nvinfo : EIATTR_SPARSE_MMA_MASK
	.align		4
.L_70:
        /*0048*/ 	.byte	0x03, 0x50
        /*004a*/ 	.short	0x0000


	//----- nvinfo : EIATTR_MAXREG_COUNT
	.align		4
        /*004c*/ 	.byte	0x03, 0x1b
        /*004e*/ 	.short	0x00ff


	//----- nvinfo : EIATTR_NUM_BARRIERS
	.align		4
        /*0050*/ 	.byte	0x02, 0x4c
        /*0052*/ 	.byte	0x01
	.zero		1


	//----- nvinfo : EIATTR_MERCURY_ISA_VERSION
	.align		4
        /*0054*/ 	.byte	0x03, 0x5f
        /*0056*/ 	.short	0x0101


	//----- nvinfo : EIATTR_VRC_CTA_INIT_COUNT
	.align		4
        /*0058*/ 	.byte	0x02, 0x4a
	.zero		1
	.zero		1


	//----- nvinfo : EIATTR_EXIT_INSTR_OFFSETS
	.align		4
        /*005c*/ 	.byte	0x04, 0x1c
        /*005e*/ 	.short	(.L_72 - .L_71)


	//   ....[0]....
.L_71:
        /*0060*/ 	.word	0x000002f0


	//   ....[1]....
        /*0064*/ 	.word	0x000003a0


	//----- nvinfo : EIATTR_CRS_STACK_SIZE
	.align		4
.L_72:
        /*0068*/ 	.byte	0x04, 0x1e
        /*006a*/ 	.short	(.L_74 - .L_73)
.L_73:
        /*006c*/ 	.word	0x00000000


	//----- nvinfo : EIATTR_CBANK_PARAM_SIZE
	.align		4
.L_74:
        /*0070*/ 	.byte	0x03, 0x19
        /*0072*/ 	.short	0x0018


	//----- nvinfo : EIATTR_PARAM_CBANK
	.align		4
        /*0074*/ 	.byte	0x04, 0x0a
        /*0076*/ 	.short	(.L_76 - .L_75)
	.align		4
.L_75:
        /*0078*/ 	.word	index@(.nv.constant0._Z15findValueKernelPjjjS_)
        /*007c*/ 	.short	0x0380
        /*007e*/ 	.short	0x0018


	//----- nvinfo : EIATTR_SW_WAR
	.align		4
.L_76:
        /*0080*/ 	.byte	0x04, 0x36
        /*0082*/ 	.short	(.L_78 - .L_77)
.L_77:
        /*0084*/ 	.word	0x00000008
.L_78:


//--------------------- .nv.info._Z18findMaxFloatKernelPKfPjjPfS1_ --------------------------
	.section	.nv.info._Z18findMaxFloatKernelPKfPjjPfS1_,"",@"SHT_CUDA_INFO"
	.sectionflags	@""
	.align	4


	//----- nvinfo : EIATTR_CUDA_API_VERSION
	.align		4
        /*0000*/ 	.byte	0x04, 0x37
        /*0002*/ 	.short	(.L_80 - .L_79)
.L_79:
        /*0004*/ 	.word	0x00000082


	//----- nvinfo : EIATTR_KPARAM_INFO
	.align		4
.L_80:
        /*0008*/ 	.byte	0x04, 0x17
        /*000a*/ 	.short	(.L_82 - .L_81)
.L_81:
        /*000c*/ 	.word	0x00000000
        /*0010*/ 	.short	0x0004
        /*0012*/ 	.short	0x0020
        /*0014*/ 	.byte	0x00, 0xf5, 0x21, 0x00


	//----- nvinfo : EIATTR_KPARAM_INFO
	.align		4
.L_82:
        /*0018*/ 	.byte	0x04, 0x17
        /*001a*/ 	.short	(.L_84 - .L_83)
.L_83:
        /*001c*/ 	.word	0x00000000
        /*0020*/ 	.short	0x0003
        /*0022*/ 	.short	0x0018
        /*0024*/ 	.byte	0x00, 0xf5, 0x21, 0x00


	//----- nvinfo : EIATTR_KPARAM_INFO
	.align		4
.L_84:
        /*0028*/ 	.byte	0x04, 0x17
        /*002a*/ 	.short	(.L_86 - .L_85)
.L_85:
        /*002c*/ 	.word	0x00000000
        /*0030*/ 	.short	0x0002
        /*0032*/ 	.short	0x0010
        /*0034*/ 	.byte	0x00, 0xf0, 0x11, 0x00


	//----- nvinfo : EIATTR_KPARAM_INFO
	.align		4
.L_86:
        /*0038*/ 	.byte	0x04, 0x17
        /*003a*/ 	.short	(.L_88 - .L_87)
.L_87:
        /*003c*/ 	.word	0x00000000
        /*0040*/ 	.short	0x0001
        /*0042*/ 	.short	0x0008
        /*0044*/ 	.byte	0x00, 0xf5, 0x21, 0x00


	//----- nvinfo : EIATTR_KPARAM_INFO
	.align		4
.L_88:
        /*0048*/ 	.byte	0x04, 0x17
        /*004a*/ 	.short	(.L_90 - .L_89)
.L_89:
        /*004c*/ 	.word	0x00000000
        /*0050*/ 	.short	0x0000
        /*0052*/ 	.short	0x0000
        /*0054*/ 	.byte	0x00, 0xf5, 0x21, 0x00


	//----- nvinfo : EIATTR_SPARSE_MMA_MASK
	.align		4
.L_90:
        /*0058*/ 	.byte	0x03, 0x50
        /*005a*/ 	.short	0x0000


	//----- nvinfo : EIATTR_MAXREG_COUNT
	.align		4
        /*005c*/ 	.byte	0x03, 0x1b
        /*005e*/ 	.short	0x00ff


	//----- nvinfo : EIATTR_NUM_BARRIERS
	.align		4
        /*0060*/ 	.byte	0x02, 0x4c
        /*0062*/ 	.byte	0x01
	.zero		1


	//----- nvinfo : EIATTR_MERCURY_ISA_VERSION
	.align		4
        /*0064*/ 	.byte	0x03, 0x5f
        /*0066*/ 	.short	0x0101


	//----- nvinfo : EIATTR_VRC_CTA_INIT_COUNT
	.align		4
        /*0068*/ 	.byte	0x02, 0x4a
	.zero		1
	.zero		1


	//----- nvinfo : EIATTR_EXIT_INSTR_OFFSETS
	.align		4
        /*006c*/ 	.byte	0x04, 0x1c
        /*006e*/ 	.short	(.L_92 - .L_91)


	//   ....[0]....
.L_91:
        /*0070*/ 	.word	0x000004e0


	//   ....[1]....
        /*0074*/ 	.word	0x000005a0


	//----- nvinfo : EIATTR_CRS_STACK_SIZE
	.align		4
.L_92:
        /*0078*/ 	.byte	0x04, 0x1e
        /*007a*/ 	.short	(.L_94 - .L_93)
.L_93:
        /*007c*/ 	.word	0x00000000


	//----- nvinfo : EIATTR_CBANK_PARAM_SIZE
	.align		4
.L_94:
        /*0080*/ 	.byte	0x03, 0x19
        /*0082*/ 	.short	0x0028


	//----- nvinfo : EIATTR_PARAM_CBANK
	.align		4
        /*0084*/ 	.byte	0x04, 0x0a
        /*0086*/ 	.short	(.L_96 - .L_95)
	.align		4
.L_95:
        /*0088*/ 	.word	index@(.nv.constant0._Z18findMaxFloatKernelPKfPjjPfS1_)
        /*008c*/ 	.short	0x0380
        /*008e*/ 	.short	0x0028


	//----- nvinfo : EIATTR_SW_WAR
	.align		4
.L_96:
        /*0090*/ 	.byte	0x04, 0x36
        /*0092*/ 	.short	(.L_98 - .L_97)
.L_97:
        /*0094*/ 	.word	0x00000008
.L_98:


//--------------------- .nv.info._Z21updateAncestralKernelPjS_j --------------------------
	.section	.nv.info._Z21updateAncestralKernelPjS_j,"",@"SHT_CUDA_INFO"
	.sectionflags	@""
	.align	4


	//----- nvinfo : EIATTR_CUDA_API_VERSION
	.align		4
        /*0000*/ 	.byte	0x04, 0x37
        /*0002*/ 	.short	(.L_100 - .L_99)
.L_99:
        /*0004*/ 	.word	0x00000082


	//----- nvinfo : EIATTR_KPARAM_INFO
	.align		4
.L_100:
        /*0008*/ 	.byte	0x04, 0x17
        /*000a*/ 	.short	(.L_102 - .L_101)
.L_101:
        /*000c*/ 	.word	0x00000000
        /*0010*/ 	.short	0x0002
        /*0012*/ 	.short	0x0010
        /*0014*/ 	.byte	0x00, 0xf0, 0x11, 0x00


	//----- nvinfo : EIATTR_KPARAM_INFO
	.align		4
.L_102:
        /*0018*/ 	.byte	0x04, 0x17
        /*001a*/ 	.short	(.L_104 - .L_103)
.L_103:
        /*001c*/ 	.word	0x00000000
        /*0020*/ 	.short	0x0001
        /*0022*/ 	.short	0x0008
        /*0024*/ 	.byte	0x00, 0xf5, 0x21, 0x00


	//----- nvinfo : EIATTR_KPARAM_INFO
	.align		4
.L_104:
        /*0028*/ 	.byte	0x04, 0x17
        /*002a*/ 	.short	(.L_106 - .L_105)
.L_105:
        /*002c*/ 	.word	0x00000000
        /*0030*/ 	.short	0x0000
        /*0032*/ 	.short	0x0000
        /*0034*/ 	.byte	0x00, 0xf5, 0x21, 0x00


	//----- nvinfo : EIATTR_SPARSE_MMA_MASK
	.align		4
.L_106:
        /*0038*/ 	.byte	0x03, 0x50
        /*003a*/ 	.short	0x0000


	//----- nvinfo : EIATTR_MAXREG_COUNT
	.align		4
        /*003c*/ 	.byte	0x03, 0x1b
        /*003e*/ 	.short	0x00ff


	//----- nvinfo : EIATTR_MERCURY_ISA_VERSION
	.align		4
        /*0040*/ 	.byte	0x03, 0x5f
        /*0042*/ 	.short	0x0101


	//----- nvinfo : EIATTR_VRC_CTA_INIT_COUNT
	.align		4
        /*0044*/ 	.byte	0x02, 0x4a
	.zero		1
	.zero		1


	//----- nvinfo : EIATTR_EXIT_INSTR_OFFSETS
	.align		4
        /*0048*/ 	.byte	0x04, 0x1c
        /*004a*/ 	.short	(.L_108 - .L_107)


	//   ....[0]....
.L_107:
        /*004c*/ 	.word	0x00000070


	//   ....[1]....
        /*0050*/ 	.word	0x000001e0


	//----- nvinfo : EIATTR_CRS_STACK_SIZE
	.align		4
.L_108:
        /*0054*/ 	.byte	0x04, 0x1e
        /*0056*/ 	.short	(.L_110 - .L_109)
.L_109:
        /*0058*/ 	.word	0x00000000


	//----- nvinfo : EIATTR_CBANK_PARAM_SIZE
	.align		4
.L_110:
        /*005c*/ 	.byte	0x03, 0x19
        /*005e*/ 	.short	0x0014


	//----- nvinfo : EIATTR_PARAM_CBANK
	.align		4
        /*0060*/ 	.byte	0x04, 0x0a
        /*0062*/ 	.short	(.L_112 - .L_111)
	.align		4
.L_111:
        /*0064*/ 	.word	index@(.nv.constant0._Z21updateAncestralKernelPjS_j)
        /*0068*/ 	.short	0x0380
        /*006a*/ 	.short	0x0014


	//----- nvinfo : EIATTR_SW_WAR
	.align		4
.L_112:
        /*006c*/ 	.byte	0x04, 0x36
        /*006e*/ 	.short	(.L_114 - .L_113)
.L_113:
        /*0070*/ 	.word	0x00000008
.L_114:


//--------------------- .nv.info._Z21calculateSharedKernelPjjS_jPfS0_ --------------------------
	.section	.nv.info._Z21calculateSharedKernelPjjS_jPfS0_,"",@"SHT_CUDA_INFO"
	.sectionflags	@""
	.align	4


	//----- nvinfo : EIATTR_CUDA_API_VERSION
	.align		4
        /*0000*/ 	.byte	0x04, 0x37
        /*0002*/ 	.short	(.L_116 - .L_115)
.L_115:
        /*0004*/ 	.word	0x00000082


	//----- nvinfo : EIATTR_KPARAM_INFO
	.align		4
.L_116:
        /*0008*/ 	.byte	0x04, 0x17
        /*000a*/ 	.short	(.L_118 - .L_117)
.L_117:
        /*000c*/ 	.word	0x00000000
        /*0010*/ 	.short	0x0005
        /*0012*/ 	.short	0x0028
        /*0014*/ 	.byte	0x00, 0xf5, 0x21, 0x00


	//----- nvinfo : EIATTR_KPARAM_INFO
	.align		4
.L_118:
        /*0018*/ 	.byte	0x04, 0x17
        /*001a*/ 	.short	(.L_120 - .L_119)
.L_119:
        /*001c*/ 	.word	0x00000000
        /*0020*/ 	.short	0x0004
        /*0022*/ 	.short	0x0020
        /*0024*/ 	.byte	0x00, 0xf5, 0x21, 0x00


	//----- nvinfo : EIATTR_KPARAM_INFO
	.align		4
.L_120:
        /*0028*/ 	.byte	0x04, 0x17
        /*002a*/ 	.short	(.L_122 - .L_121)
.L_121:
        /*002c*/ 	.word	0x00000000
        /*0030*/ 	.short	0x0003
        /*0032*/ 	.short	0x0018
        /*0034*/ 	.byte	0x00, 0xf0, 0x11, 0x00


	//----- nvinfo : EIATTR_KPARAM_INFO
	.align		4
.L_122:
        /*0038*/ 	.byte	0x04, 0x17
        /*003a*/ 	.short	(.L_124 - .L_123)
.L_123:
        /*003c*/ 	.word	0x00000000
        /*0040*/ 	.short	0x0002
        /*0042*/ 	.short	0x0010
        /*0044*/ 	.byte	0x00, 0xf5, 0x21, 0x00


	//----- nvinfo : EIATTR_KPARAM_INFO
	.align		4
.L_124:
        /*0048*/ 	.byte	0x04, 0x17
        /*004a*/ 	.short	(.L_126 - .L_125)
.L_125:
        /*004c*/ 	.word	0x00000000
        /*0050*/ 	.short	0x0001
        /*0052*/ 	.short	0x0008
        /*0054*/ 	.byte	0x00, 0xf0, 0x11, 0x00


	//----- nvinfo : EIATTR_KPARAM_INFO
	.align		4
.L_126:
        /*0058*/ 	.byte	0x04, 0x17
        /*005a*/ 	.short	(.L_128 - .L_127)
.L_127:
        /*005c*/ 	.word	0x00000000
        /*0060*/ 	.short	0x0000
        /*0062*/ 	.short	0x0000
        /*0064*/ 	.byte	0x00, 0xf5, 0x21, 0x00


	//----- nvinfo : EIATTR_SPARSE_MMA_MASK
	.align		4
.L_128:
        /*0068*/ 	.byte	0x03, 0x50
        /*006a*/ 	.short	0x0000


	//----- nvinfo : EIATTR_MAXREG_COUNT
	.align		4
        /*006c*/ 	.byte	0x03, 0x1b
        /*006e*/ 	.short	0x00ff


	//----- nvinfo : EIATTR_MERCURY_ISA_VERSION
	.align		4
        /*0070*/ 	.byte	0x03, 0x5f
        /*0072*/ 	.short	0x0101


	//----- nvinfo : EIATTR_VRC_CTA_INIT_COUNT
	.align		4
        /*0074*/ 	.byte	0x02, 0x4a
	.zero		1
	.zero		1


	//----- nvinfo : EIATTR_EXIT_INSTR_OFFSETS
	.align		4
        /*0078*/ 	.byte	0x04, 0x1c
        /*007a*/ 	.short	(.L_130 - .L_129)


	//   ....[0]....
.L_129:
        /*007c*/ 	.word	0x00000070


	//   ....[1]....
        /*0080*/ 	.word	0x00001050


	//----- nvinfo : EIATTR_CRS_STACK_SIZE
	.align		4
.L_130:
        /*0084*/ 	.byte	0x04, 0x1e
        /*0086*/ 	.short	(.L_132 - .L_131)
.L_131:
        /*0088*/ 	.word	0x00000000


	//----- nvinfo : EIATTR_CBANK_PARAM_SIZE
	.align		4
.L_132:
        /*008c*/ 	.byte	0x03, 0x19
        /*008e*/ 	.short	0x0030


	//----- nvinfo : EIATTR_PARAM_CBANK
	.align		4
        /*0090*/ 	.byte	0x04, 0x0a
        /*0092*/ 	.short	(.L_134 - .L_133)
	.align		4
.L_133:
        /*0094*/ 	.word	index@(.nv.constant0._Z21calculateSharedKernelPjjS_jPfS0_)
        /*0098*/ 	.short	0x0380
        /*009a*/ 	.short	0x0030


	//----- nvinfo : EIATTR_SW_WAR
	.align		4
.L_134:
        /*009c*/ 	.byte	0x04, 0x36
        /*009e*/ 	.short	(.L_136 - .L_135)
.L_135:
        /*00a0*/ 	.word	0x00000008
.L_136:


//--------------------- .nv.info._Z12fillFloatColPfjf --------------------------
	.section	.nv.info._Z12fillFloatColPfjf,"",@"SHT_CUDA_INFO"
	.sectionflags	@""
	.align	4


	//----- nvinfo : EIATTR_CUDA_API_VERSION
	.align		4
        /*0000*/ 	.byte	0x04, 0x37
        /*0002*/ 	.short	(.L_138 - .L_137)
.L_137:
        /*0004*/ 	.word	0x00000082


	//----- nvinfo : EIATTR_KPARAM_INFO
	.align		4
.L_138:
        /*0008*/ 	.byte	0x04, 0x17
        /*000a*/ 	.short	(.L_140 - .L_139)
.L_139:
        /*000c*/ 	.word	0x00000000
        /*0010*/ 	.short	0x0002
        /*0012*/ 	.short	0x000c
        /*0014*/ 	.byte	0x00, 0xf0, 0x11, 0x00


	//----- nvinfo : EIATTR_KPARAM_INFO
	.align		4
.L_140:
        /*0018*/ 	.byte	0x04, 0x17
        /*001a*/ 	.short	(.L_142 - .L_141)
.L_141:
        /*001c*/ 	.word	0x00000000
        /*0020*/ 	.short	0x0001
        /*0022*/ 	.short	0x0008
        /*0024*/ 	.byte	0x00, 0xf0, 0x11, 0x00


	//----- nvinfo : EIATTR_KPARAM_INFO
	.align		4
.L_142:
        /*0028*/ 	.byte	0x04, 0x17
        /*002a*/ 	.short	(.L_144 - .L_143)
.L_143:
        /*002c*/ 	.word	0x00000000
        /*0030*/ 	.short	0x0000
        /*0032*/ 	.short	0x0000
        /*0034*/ 	.byte	0x00, 0xf5, 0x21, 0x00


	//----- nvinfo : EIATTR_SPARSE_MMA_MASK
	.align		4
.L_144:
        /*0038*/ 	.byte	0x03, 0x50
        /*003a*/ 	.short	0x0000


	//----- nvinfo : EIATTR_MAXREG_COUNT
	.align		4
        /*003c*/ 	.byte	0x03, 0x1b
        /*003e*/ 	.short	0x00ff


	//----- nvinfo : EIATTR_MERCURY_ISA_VERSION
	.align		4
        /*0040*/ 	.byte	0x03, 0x5f
        /*0042*/ 	.short	0x0101


	//----- nvinfo : EIATTR_VRC_CTA_INIT_COUNT
	.align		4
        /*0044*/ 	.byte	0x02, 0x4a
	.zero		1
	.zero		1


	//----- nvinfo : EIATTR_EXIT_INSTR_OFFSETS
	.align		4
        /*0048*/ 	.byte	0x04, 0x1c
        /*004a*/ 	.short	(.L_146 - .L_145)


	//   ....[0]....
.L_145:
        /*004c*/ 	.word	0x00000070


	//   ....[1]....
        /*0050*/ 	.word	0x00000130


	//----- nvinfo : EIATTR_CRS_STACK_SIZE
	.align		4
.L_146:
        /*0054*/ 	.byte	0x04, 0x1e
        /*0056*/ 	.short	(.L_148 - .L_147)
.L_147:
        /*0058*/ 	.word	0x00000000


	//----- nvinfo : EIATTR_CBANK_PARAM_SIZE
	.align		4
.L_148:
        /*005c*/ 	.byte	0x03, 0x19
        /*005e*/ 	.short	0x0010


	//----- nvinfo : EIATTR_PARAM_CBANK
	.align		4
        /*0060*/ 	.byte	0x04, 0x0a
        /*0062*/ 	.short	(.L_150 - .L_149)
	.align		4
.L_149:
        /*0064*/ 	.word	index@(.nv.constant0._Z12fillFloatColPfjf)
        /*0068*/ 	.short	0x0380
        /*006a*/ 	.short	0x0010


	//----- nvinfo : EIATTR_SW_WAR
	.align		4
.L_150:
        /*006c*/ 	.byte	0x04, 0x36
        /*006e*/ 	.short	(.L_152 - .L_151)
.L_151:
        /*0070*/ 	.word	0x00000008
.L_152:


//--------------------- .nv.info._Z9fillFloatPfjf --------------------------
	.section	.nv.info._Z9fillFloatPfjf,"",@"SHT_CUDA_INFO"
	.sectionflags	@""
	.align	4


	//----- nvinfo : EIATTR_CUDA_API_VERSION
	.align		4
        /*0000*/ 	.byte	0x04, 0x37
        /*0002*/ 	.short	(.L_154 - .L_153)
.L_153:
        /*0004*/ 	.word	0x00000082


	//----- nvinfo : EIATTR_KPARAM_INFO
	.align		4
.L_154:
        /*0008*/ 	.byte	0x04, 0x17
        /*000a*/ 	.short	(.L_156 - .L_155)
.L_155:
        /*000c*/ 	.word	0x00000000
        /*0010*/ 	.short	0x0002
        /*0012*/ 	.short	0x000c
        /*0014*/ 	.byte	0x00, 0xf0, 0x11, 0x00


	//----- nvinfo : EIATTR_KPARAM_INFO
	.align		4
.L_156:
        /*0018*/ 	.byte	0x04, 0x17
        /*001a*/ 	.short	(.L_158 - .L_157)
.L_157:
        /*001c*/ 	.word	0x00000000
        /*0020*/ 	.short	0x0001
        /*0022*/ 	.short	0x0008
        /*0024*/ 	.byte	0x00, 0xf0, 0x11, 0x00


	//----- nvinfo : EIATTR_KPARAM_INFO
	.align		4
.L_158:
        /*0028*/ 	.byte	0x04, 0x17
        /*002a*/ 	.short	(.L_160 - .L_159)
.L_159:
        /*002c*/ 	.word	0x00000000
        /*0030*/ 	.short	0x0000
        /*0032*/ 	.short	0x0000
        /*0034*/ 	.byte	0x00, 0xf5, 0x21, 0x00


	//----- nvinfo : EIATTR_SPARSE_MMA_MASK
	.align		4
.L_160:
        /*0038*/ 	.byte	0x03, 0x50
        /*003a*/ 	.short	0x0000


	//----- nvinfo : EIATTR_MAXREG_COUNT
	.align		4
        /*003c*/ 	.byte	0x03, 0x1b
        /*003e*/ 	.short	0x00ff


	//----- nvinfo : EIATTR_MERCURY_ISA_VERSION
	.align		4
        /*0040*/ 	.byte	0x03, 0x5f
        /*0042*/ 	.short	0x0101


	//----- nvinfo : EIATTR_VRC_CTA_INIT_COUNT
	.align		4
        /*0044*/ 	.byte	0x02, 0x4a
	.zero		1
	.zero		1


	//----- nvinfo : EIATTR_EXIT_INSTR_OFFSETS
	.align		4
        /*0048*/ 	.byte	0x04, 0x1c
        /*004a*/ 	.short	(.L_162 - .L_161)


	//   ....[0]....
.L_161:
        /*004c*/ 	.word	0x00000070


	//   ....[1]....
        /*0050*/ 	.word	0x00000120


	//----- nvinfo : EIATTR_CRS_STACK_SIZE
	.align		4
.L_162:
        /*0054*/ 	.byte	0x04, 0x1e
        /*0056*/ 	.short	(.L_164 - .L_163)
.L_163:
        /*0058*/ 	.word	0x00000000


	//----- nvinfo : EIATTR_CBANK_PARAM_SIZE
	.align		4
.L_164:
        /*005c*/ 	.byte	0x03, 0x19
        /*005e*/ 	.short	0x0010


	//----- nvinfo : EIATTR_PARAM_CBANK
	.align		4
        /*0060*/ 	.byte	0x04, 0x0a
        /*0062*/ 	.short	(.L_166 - .L_165)
	.align		4
.L_165:
        /*0064*/ 	.word	index@(.nv.constant0._Z9fillFloatPfjf)
        /*0068*/ 	.short	0x0380
        /*006a*/ 	.short	0x0010


	//----- nvinfo : EIATTR_SW_WAR
	.align		4
.L_166:
        /*006c*/ 	.byte	0x04, 0x36
        /*006e*/ 	.short	(.L_168 - .L_167)
.L_167:
        /*0070*/ 	.word	0x00000008
.L_168:


//--------------------- .nv.callgraph             --------------------------
	.section	.nv.callgraph,"",@"SHT_CUDA_CALLGRAPH"
	.align	4
	.sectionentsize	8
	.align		4
        /*0000*/ 	.word	0x00000000
	.align		4
        /*0004*/ 	.word	0xffffffff
	.align		4
        /*0008*/ 	.word	0x00000000
	.align		4
        /*000c*/ 	.word	0xfffffffe
	.align		4
        /*0010*/ 	.word	0x00000000
	.align		4
        /*0014*/ 	.word	0xfffffffd
	.align		4
        /*0018*/ 	.word	0x00000000
	.align		4
        /*001c*/ 	.word	0xfffffffc


//--------------------- .nv.constant3             --------------------------
	.section	.nv.constant3,"a",@progbits
	.align	4
.nv.constant3:
	.type		reference,@object
	.size		reference,(.L_0 - reference)
reference:
	.zero		4000
.L_0:


//--------------------- .text._Z16findValueKernel2PjjjS_ --------------------------
	.section	.text._Z16findValueKernel2PjjjS_,"ax",@progbits
	.align	128
        .global         _Z16findValueKernel2PjjjS_
        .type           _Z16findValueKernel2PjjjS_,@function
        .size           _Z16findValueKernel2PjjjS_,(.L_x_35 - _Z16findValueKernel2PjjjS_)
        .other          _Z16findValueKernel2PjjjS_,@"STO_CUDA_ENTRY STV_DEFAULT"
_Z16findValueKernel2PjjjS_:
.text._Z16findValueKernel2PjjjS_:
[----:B------:R-:W-:Y:S01]  /*0000*/  LDC R1, c[0x0][0x37c] ;  /* 0x0000df00ff017b82 */ /* 0x000fe20000000800 */
[----:B------:R-:W0:Y:S01]  /*0010*/  S2R R9, SR_TID.X ;  /* 0x0000000000097919 */ /* 0x000e220000002100 */
[----:B------:R-:W0:Y:S02]  /*0020*/  LDCU UR4, c[0x0][0x388] ;  /* 0x00007100ff0477ac */ /* 0x000e240008000800 */
[----:B0-----:R-:W-:-:S13]  /*0030*/  ISETP.GE.U32.AND P0, PT, R9, UR4, PT ;  /* 0x0000000409007c0c */ /* 0x001fda000bf06070 */
[----:B------:R-:W-:Y:S05]  /*0040*/  @P0 EXIT ;  /* 0x000000000000094d */ /* 0x000fea0003800000 */
[----:B------:R-:W0:Y:S01]  /*0050*/  LDC.64 R6, c[0x0][0x380] ;  /* 0x0000e000ff067b82 */ /* 0x000e220000000a00 */
[----:B------:R-:W1:Y:S01]  /*0060*/  LDCU UR4, c[0x0][0x360] ;  /* 0x00006c00ff0477ac */ /* 0x000e620008000800 */
[----:B------:R-:W2:Y:S01]  /*0070*/  LDCU.64 UR6, c[0x0][0x358] ;  /* 0x00006b00ff0677ac */ /* 0x000ea20008000a00 */
[----:B------:R-:W3:Y:S01]  /*0080*/  LDCU UR8, c[0x0][0x388] ;  /* 0x00007100ff0877ac */ /* 0x000ee20008000800 */
[----:B------:R-:W4:Y:S02]  /*0090*/  LDCU UR5, c[0x0][0x38c] ;  /* 0x00007180ff0577ac */ /* 0x000f240008000800 */
.L_x_0:
[----:B------:R-:W-:-:S04]  /*00a0*/  IMAD.SHL.U32 R3, R9, 0x2, RZ ;  /* 0x0000000209037824 */ /* 0x000fc800078e00ff */
[----:B0-----:R-:W-:-:S06]  /*00b0*/  IMAD.WIDE.U32 R2, R3, 0x4, R6 ;  /* 0x0000000403027825 */ /* 0x001fcc00078e0006 */
[----:B--2---:R-:W4:Y:S02]  /*00c0*/  LDG.E R2, desc[UR6][R2.64+0x4] ;  /* 0x0000040602027981 */ /* 0x004f24000c1e1900 */
[----:B----4-:R-:W-:-:S13]  /*00d0*/  ISETP.NE.AND P0, PT, R2, UR5, PT ;  /* 0x0000000502007c0c */ /* 0x010fda000bf05270 */
[----:B------:R-:W0:Y:S02]  /*00e0*/  @!P0 LDC.64 R4, c[0x0][0x390] ;  /* 0x0000e400ff048b82 */ /* 0x000e240000000a00 */
[----:B0-----:R1:W-:Y:S02]  /*00f0*/  @!P0 STG.E desc[UR6][R4.64], R9 ;  /* 0x0000000904008986 */ /* 0x0013e4000c101906 */
[----:B-1----:R-:W-:-:S05]  /*0100*/  VIADD R9, R9, UR4 ;  /* 0x0000000409097c36 */ /* 0x002fca0008000000 */
[----:B---3--:R-:W-:-:S13]  /*0110*/  ISETP.GE.U32.AND P0, PT, R9, UR8, PT ;  /* 0x0000000809007c0c */ /* 0x008fda000bf06070 */
[----:B------:R-:W-:Y:S05]  /*0120*/  @!P0 BRA `(.L_x_0) ;  /* 0xfffffffc00dc8947 */ /* 0x000fea000383ffff */
[----:B------:R-:W-:Y:S05]  /*0130*/  EXIT ;  /* 0x000000000000794d */ /* 0x000fea0003800000 */
.L_x_1:
[----:B------:R-:W-:-:S00]  /*0140*/  BRA `(.L_x_1) ;  /* 0xfffffffc00fc7947 */ /* 0x000fc0000383ffff */
[----:B------:R-:W-:-:S00]  /*0150*/  NOP ;  /* 0x0000000000007918 */ /* 0x000fc00000000000 */
        /* <DEDUP_REMOVED lines=10> */
.L_x_35:


//--------------------- .text._Z15findValueKernelPjjjS_ --------------------------
	.section	.text._Z15findValueKernelPjjjS_,"ax",@progbits
	.align	128
        .global         _Z15findValueKernelPjjjS_
        .type           _Z15findValueKernelPjjjS_,@function
        .size           _Z15findValueKernelPjjjS_,(.L_x_36 - _Z15findValueKernelPjjjS_)
        .other          _Z15findValueKernelPjjjS_,@"STO_CUDA_ENTRY STV_DEFAULT"
_Z15findValueKernelPjjjS_:
.text._Z15findValueKernelPjjjS_:
[----:B------:R-:W-:Y:S01]  /*0000*/  LDC R1, c[0x0][0x37c] ;  /* 0x0000df00ff017b82 */ /* 0x000fe20000000800 */
[----:B------:R-:W0:Y:S07]  /*0010*/  S2R R11, SR_TID.X ;  /* 0x00000000000b7919 */ /* 0x000e2e0000002100 */
[----:B------:R-:W1:Y:S01]  /*0020*/  LDC R8, c[0x0][0x388] ;  /* 0x0000e200ff087b82 */ /* 0x000e620000000800 */
[----:B------:R-:W2:Y:S01]  /*0030*/  LDCU UR4, c[0x0][0x360] ;  /* 0x00006c00ff0477ac */ /* 0x000ea20008000800 */
[----:B------:R-:W-:Y:S01]  /*0040*/  BSSY.RECONVERGENT B0, `(.L_x_2) ;  /* 0x0000013000007945 */ /* 0x000fe20003800200 */
[----:B------:R-:W3:Y:S01]  /*0050*/  LDCU.64 UR6, c[0x0][0x358] ;  /* 0x00006b00ff0677ac */ /* 0x000ee20008000a00 */
[----:B------:R-:W4:Y:S01]  /*0060*/  LDCU UR5, c[0x0][0x38c] ;  /* 0x00007180ff0577ac */ /* 0x000f220008000800 */
[----:B--2---:R-:W-:-:S02]  /*0070*/  IMAD.U32 R0, RZ, RZ, UR4 ;  /* 0x00000004ff007e24 */ /* 0x004fc4000f8e00ff */
[----:B-1----:R-:W-:-:S04]  /*0080*/  VIADD R7, R8, 0x1 ;  /* 0x0000000108077836 */ /* 0x002fc80000000000 */
[----:B------:R-:W-:Y:S01]  /*0090*/  IMAD.MOV.U32 R6, RZ, RZ, R7 ;  /* 0x000000ffff067224 */ /* 0x000fe200078e0007 */
[----:B0-----:R-:W-:-:S13]  /*00a0*/  ISETP.GE.U32.AND P0, PT, R11, R8, PT ;  /* 0x000000080b00720c */ /* 0x001fda0003f06070 */
[----:B---34-:R-:W-:Y:S05]  /*00b0*/  @P0 BRA `(.L_x_3) ;  /* 0x00000000002c0947 */ /* 0x018fea0003800000 */
[----:B------:R-:W0:Y:S01]  /*00c0*/  LDC.64 R4, c[0x0][0x380] ;  /* 0x0000e000ff047b82 */ /* 0x000e220000000a00 */
[----:B------:R-:W-:Y:S02]  /*00d0*/  IMAD.MOV.U32 R9, RZ, RZ, R11 ;  /* 0x000000ffff097224 */ /* 0x000fe400078e000b */
[----:B------:R-:W-:-:S07]  /*00e0*/  IMAD.MOV.U32 R6, RZ, RZ, R7 ;  /* 0x000000ffff067224 */ /* 0x000fce00078e0007 */
.L_x_4:
[----:B------:R-:W-:-:S05]  /*00f0*/  SHF.L.U32 R3, R9, 0x1, RZ ;  /* 0x0000000109037819 */ /* 0x000fca00000006ff */
[----:B0-----:R-:W-:-:S06]  /*0100*/  IMAD.WIDE.U32 R2, R3, 0x4, R4 ;  /* 0x0000000403027825 */ /* 0x001fcc00078e0004 */
[----:B------:R-:W2:Y:S02]  /*0110*/  LDG.E R2, desc[UR6][R2.64] ;  /* 0x0000000602027981 */ /* 0x000ea4000c1e1900 */
[----:B--2---:R-:W-:-:S13]  /*0120*/  ISETP.NE.AND P0, PT, R2, UR5, PT ;  /* 0x0000000502007c0c */ /* 0x004fda000bf05270 */
[----:B------:R-:W-:Y:S01]  /*0130*/  @!P0 VIMNMX.U32 R6, PT, PT, R9, R6, PT ;  /* 0x0000000609068248 */ /* 0x000fe20003fe0000 */
[----:B------:R-:W-:-:S05]  /*0140*/  IMAD.IADD R9, R0, 0x1, R9 ;  /* 0x0000000100097824 */ /* 0x000fca00078e0209 */
[----:B------:R-:W-:-:S13]  /*0150*/  ISETP.GE.U32.AND P0, PT, R9, R8, PT ;  /* 0x000000080900720c */ /* 0x000fda0003f06070 */
[----:B------:R-:W-:Y:S05]  /*0160*/  @!P0 BRA `(.L_x_4) ;  /* 0xfffffffc00e08947 */ /* 0x000fea000383ffff */
.L_x_3:
[----:B------:R-:W-:Y:S05]  /*0170*/  BSYNC.RECONVERGENT B0 ;  /* 0x0000000000007941 */ /* 0x000fea0003800200 */
.L_x_2:
[----:B------:R-:W0:Y:S01]  /*0180*/  S2UR UR5, SR_CgaCtaId ;  /* 0x00000000000579c3 */ /* 0x000e220000008800 */
[----:B------:R-:W-:Y:S01]  /*0190*/  UMOV UR4, 0x400 ;  /* 0x0000040000047882 */ /* 0x000fe20000000000 */
[----:B------:R-:W-:Y:S01]  /*01a0*/  ISETP.GE.U32.AND P0, PT, R0, 0x2, PT ;  /* 0x000000020000780c */ /* 0x000fe20003f06070 */
[----:B0-----:R-:W-:-:S06]  /*01b0*/  ULEA UR4, UR5, UR4, 0x18 ;  /* 0x0000000405047291 */ /* 0x001fcc000f8ec0ff */
[----:B------:R-:W-:-:S05]  /*01c0*/  LEA R3, R11, UR4, 0x2 ;  /* 0x000000040b037c11 */ /* 0x000fca000f8e10ff */
[----:B------:R0:W-:Y:S01]  /*01d0*/  STS [R3], R6 ;  /* 0x0000000603007388 */ /* 0x0001e20000000800 */
[----:B------:R-:W-:Y:S06]  /*01e0*/  BAR.SYNC.DEFER_BLOCKING 0x0 ;  /* 0x0000000000007b1d */ /* 0x000fec0000010000 */
[----:B------:R-:W-:Y:S05]  /*01f0*/  @!P0 BRA `(.L_x_5) ;  /* 0x0000000000388947 */ /* 0x000fea0003800000 */
.L_x_8:
[--C-:B------:R-:W-:Y:S01]  /*0200*/  IMAD.MOV.U32 R5, RZ, RZ, R0.reuse ;  /* 0x000000ffff057224 */ /* 0x100fe200078e0000 */
[----:B------:R-:W-:Y:S01]  /*0210*/  SHF.R.U32.HI R0, RZ, 0x1, R0 ;  /* 0x00000001ff007819 */ /* 0x000fe20000011600 */
[----:B------:R-:W-:Y:S03]  /*0220*/  BSSY.RECONVERGENT B0, `(.L_x_6) ;  /* 0x0000008000007945 */ /* 0x000fe60003800200 */
[----:B------:R-:W-:-:S13]  /*0230*/  ISETP.GE.U32.AND P0, PT, R11, R0, PT ;  /* 0x000000000b00720c */ /* 0x000fda0003f06070 */
[----:B-1----:R-:W-:Y:S05]  /*0240*/  @P0 BRA `(.L_x_7) ;  /* 0x0000000000140947 */ /* 0x002fea0003800000 */
[----:B------:R-:W-:Y:S01]  /*0250*/  LEA R4, R0, R3, 0x2 ;  /* 0x0000000300047211 */ /* 0x000fe200078e10ff */
[----:B------:R-:W-:Y:S05]  /*0260*/  LDS R2, [R3] ;  /* 0x0000000003027984 */ /* 0x000fea0000000800 */
[----:B------:R-:W1:Y:S02]  /*0270*/  LDS R4, [R4] ;  /* 0x0000000004047984 */ /* 0x000e640000000800 */
[----:B-1----:R-:W-:-:S13]  /*0280*/  ISETP.GT.U32.AND P0, PT, R2, R4, PT ;  /* 0x000000040200720c */ /* 0x002fda0003f04070 */
[----:B------:R1:W-:Y:S02]  /*0290*/  @P0 STS [R3], R4 ;  /* 0x0000000403000388 */ /* 0x0003e40000000800 */
.L_x_7:
[----:B------:R-:W-:Y:S05]  /*02a0*/  BSYNC.RECONVERGENT B0 ;  /* 0x0000000000007941 */ /* 0x000fea0003800200 */
.L_x_6:
[----:B------:R-:W-:Y:S01]  /*02b0*/  BAR.SYNC.DEFER_BLOCKING 0x0 ;  /* 0x0000000000007b1d */ /* 0x000fe20000010000 */
[----:B------:R-:W-:-:S13]  /*02c0*/  ISETP.GT.U32.AND P0, PT, R5, 0x3, PT ;  /* 0x000000030500780c */ /* 0x000fda0003f04070 */
[----:B------:R-:W-:Y:S05]  /*02d0*/  @P0 BRA `(.L_x_8) ;  /* 0xfffffffc00c80947 */ /* 0x000fea000383ffff */
.L_x_5:
[----:B------:R-:W-:-:S13]  /*02e0*/  ISETP.NE.AND P0, PT, R11, RZ, PT ;  /* 0x000000ff0b00720c */ /* 0x000fda0003f05270 */
[----:B------:R-:W-:Y:S05]  /*02f0*/  @P0 EXIT ;  /* 0x000000000000094d */ /* 0x000fea0003800000 */
[----:B------:R-:W2:Y:S01]  /*0300*/  S2UR UR5, SR_CgaCtaId ;  /* 0x00000000000579c3 */ /* 0x000ea20000008800 */
[----:B------:R-:W-:-:S07]  /*0310*/  UMOV UR4, 0x400 ;  /* 0x0000040000047882 */ /* 0x000fce0000000000 */
[----:B-1----:R-:W1:Y:S08]  /*0320*/  LDC.64 R4, c[0x0][0x380] ;  /* 0x0000e000ff047b82 */ /* 0x002e700000000a00 */
[----:B0-----:R-:W0:Y:S01]  /*0330*/  LDC.64 R2, c[0x0][0x390] ;  /* 0x0000e400ff027b82 */ /* 0x001e220000000a00 */
[----:B--2---:R-:W-:-:S09]  /*0340*/  ULEA UR4, UR5, UR4, 0x18 ;  /* 0x0000000405047291 */ /* 0x004fd2000f8ec0ff */
[----:B------:R-:W2:Y:S02]  /*0350*/  LDS R9, [UR4] ;  /* 0x00000004ff097984 */ /* 0x000ea40008000800 */
[----:B--2---:R-:W-:Y:S02]  /*0360*/  IMAD.SHL.U32 R11, R9, 0x2, RZ ;  /* 0x00000002090b7824 */ /* 0x004fe400078e00ff */
[----:B0-----:R-:W-:Y:S02]  /*0370*/  STG.E desc[UR6][R2.64], R9 ;  /* 0x0000000902007986 */ /* 0x001fe4000c101906 */
[----:B-1----:R-:W-:-:S05]  /*0380*/  IMAD.WIDE.U32 R4, R11, 0x4, R4 ;  /* 0x000000040b047825 */ /* 0x002fca00078e0004 */
[----:B------:R-:W-:Y:S01]  /*0390*/  STG.E desc[UR6][R4.64], R7 ;  /* 0x0000000704007986 */ /* 0x000fe2000c101906 */
[----:B------:R-:W-:Y:S05]  /*03a0*/  EXIT ;  /* 0x000000000000794d */ /* 0x000fea0003800000 */
.L_x_9:
        /* <DEDUP_REMOVED lines=13> */
.L_x_36:


//--------------------- .text._Z18findMaxFloatKernelPKfPjjPfS1_ --------------------------
	.section	.text._Z18findMaxFloatKernelPKfPjjPfS1_,"ax",@progbits
	.align	128
        .global         _Z18findMaxFloatKernelPKfPjjPfS1_
        .type           _Z18findMaxFloatKernelPKfPjjPfS1_,@function
        .size           _Z18findMaxFloatKernelPKfPjjPfS1_,(.L_x_37 - _Z18findMaxFloatKernelPKfPjjPfS1_)
        .other          _Z18findMaxFloatKernelPKfPjjPfS1_,@"STO_CUDA_ENTRY STV_DEFAULT"
_Z18findMaxFloatKernelPKfPjjPfS1_:
.text._Z18findMaxFloatKernelPKfPjjPfS1_:
[----:B------:R-:W-:Y:S01]  /*0000*/  LDC R1, c[0x0][0x37c] ;  /* 0x0000df00ff017b82 */ /* 0x000fe20000000800 */
[----:B------:R-:W0:Y:S01]  /*0010*/  S2R R15, SR_TID.X ;  /* 0x00000000000f7919 */ /* 0x000e220000002100 */
[----:B------:R-:W1:Y:S01]  /*0020*/  LDCU UR4, c[0x0][0x360] ;  /* 0x00006c00ff0477ac */ /* 0x000e620008000800 */
[----:B------:R-:W-:Y:S01]  /*0030*/  BSSY.RECONVERGENT B0, `(.L_x_10) ;  /* 0x000001f000007945 */ /* 0x000fe20003800200 */
[----:B------:R-:W-:Y:S01]  /*0040*/  IMAD.MOV.U32 R12, RZ, RZ, RZ ;  /* 0x000000ffff0c7224 */ /* 0x000fe200078e00ff */
[----:B------:R-:W0:Y:S01]  /*0050*/  S2R R0, SR_CTAID.X ;  /* 0x0000000000007919 */ /* 0x000e220000002500 */
[----:B------:R-:W2:Y:S01]  /*0060*/  LDCU UR5, c[0x0][0x390] ;  /* 0x00007200ff0577ac */ /* 0x000ea20008000800 */
[----:B------:R-:W-:Y:S01]  /*0070*/  IMAD.MOV.U32 R13, RZ, RZ, -0x40800000 ;  /* 0xbf800000ff0d7424 */ /* 0x000fe200078e00ff */
[----:B------:R-:W3:Y:S01]  /*0080*/  LDCU.64 UR8, c[0x0][0x358] ;  /* 0x00006b00ff0877ac */ /* 0x000ee20008000a00 */
[----:B-1----:R-:W-:Y:S02]  /*0090*/  IMAD.U32 R10, RZ, RZ, UR4 ;  /* 0x00000004ff0a7e24 */ /* 0x002fe4000f8e00ff */
[----:B0-----:R-:W-:-:S05]  /*00a0*/  IMAD R2, R0, UR4, R15 ;  /* 0x0000000400027c24 */ /* 0x001fca000f8e020f */
[----:B--2---:R-:W-:Y:S01]  /*00b0*/  ISETP.GE.U32.AND P0, PT, R2, UR5, PT ;  /* 0x0000000502007c0c */ /* 0x004fe2000bf06070 */
[----:B------:R-:W0:-:S12]  /*00c0*/  LDCU UR5, c[0x0][0x390] ;  /* 0x00007200ff0577ac */ /* 0x000e180008000800 */
[----:B---3--:R-:W-:Y:S05]  /*00d0*/  @P0 BRA `(.L_x_11) ;  /* 0x0000000000500947 */ /* 0x008fea0003800000 */
[----:B------:R-:W1:Y:S01]  /*00e0*/  LDC.64 R6, c[0x0][0x380] ;  /* 0x0000e000ff067b82 */ /* 0x000e620000000a00 */
[----:B------:R-:W2:Y:S01]  /*00f0*/  LDCU UR4, c[0x0][0x370] ;  /* 0x00006e00ff0477ac */ /* 0x000ea20008000800 */
[----:B------:R-:W-:Y:S02]  /*0100*/  IMAD.MOV.U32 R11, RZ, RZ, R2 ;  /* 0x000000ffff0b7224 */ /* 0x000fe400078e0002 */
[----:B------:R-:W-:Y:S02]  /*0110*/  IMAD.MOV.U32 R13, RZ, RZ, -0x40800000 ;  /* 0xbf800000ff0d7424 */ /* 0x000fe400078e00ff */
[----:B------:R-:W-:Y:S02]  /*0120*/  IMAD.MOV.U32 R12, RZ, RZ, RZ ;  /* 0x000000ffff0c7224 */ /* 0x000fe400078e00ff */
[----:B------:R-:W3:Y:S01]  /*0130*/  LDC.64 R8, c[0x0][0x388] ;  /* 0x0000e200ff087b82 */ /* 0x000ee20000000a00 */
[----:B--2---:R-:W-:-:S07]  /*0140*/  IMAD R14, R10, UR4, RZ ;  /* 0x000000040a0e7c24 */ /* 0x004fce000f8e02ff */
.L_x_12:
[----:B-1----:R-:W-:-:S06]  /*0150*/  IMAD.WIDE.U32 R2, R11, 0x4, R6 ;  /* 0x000000040b027825 */ /* 0x002fcc00078e0006 */
[----:B------:R-:W2:Y:S01]  /*0160*/  LDG.E R2, desc[UR8][R2.64] ;  /* 0x0000000802027981 */ /* 0x000ea2000c1e1900 */
[----:B---3--:R-:W-:-:S06]  /*0170*/  IMAD.WIDE.U32 R4, R11, 0x4, R8 ;  /* 0x000000040b047825 */ /* 0x008fcc00078e0008 */
[----:B------:R-:W3:Y:S01]  /*0180*/  LDG.E R5, desc[UR8][R4.64] ;  /* 0x0000000804057981 */ /* 0x000ee2000c1e1900 */
[----:B------:R-:W-:Y:S01]  /*0190*/  IMAD.IADD R11, R14, 0x1, R11 ;  /* 0x000000010e0b7824 */ /* 0x000fe200078e020b */
[----:B------:R-:W-:-:S04]  /*01a0*/  PLOP3.LUT P0, PT, PT, PT, PT, 0x80, 0x8 ;  /* 0x000000000008781c */ /* 0x000fc80003f0f070 */
[----:B0-----:R-:W-:Y:S02]  /*01b0*/  ISETP.GE.U32.AND P3, PT, R11, UR5, PT ;  /* 0x000000050b007c0c */ /* 0x001fe4000bf66070 */
[----:B--2---:R-:W-:-:S13]  /*01c0*/  FSETP.GT.AND P1, PT, R2, R13, PT ;  /* 0x0000000d0200720b */ /* 0x004fda0003f24000 */
[----:B---3--:R-:W-:-:S04]  /*01d0*/  @!P1 ISETP.GE.U32.AND P2, PT, R5, R12, PT ;  /* 0x0000000c0500920c */ /* 0x008fc80003f46070 */
[----:B------:R-:W-:-:S04]  /*01e0*/  @!P1 FSETP.EQ.AND P0, PT, R2, R13, !P2 ;  /* 0x0000000d0200920b */ /* 0x000fc80005702000 */
[----:B------:R-:W-:Y:S02]  /*01f0*/  FSEL R13, R2, R13, P0 ;  /* 0x0000000d020d7208 */ /* 0x000fe40000000000 */
[----:B------:R-:W-:Y:S01]  /*0200*/  SEL R12, R5, R12, P0 ;  /* 0x0000000c050c7207 */ /* 0x000fe20000000000 */
[----:B------:R-:W-:Y:S06]  /*0210*/  @!P3 BRA `(.L_x_12) ;  /* 0xfffffffc00ccb947 */ /* 0x000fec000383ffff */
.L_x_11:
[----:B0-----:R-:W-:Y:S05]  /*0220*/  BSYNC.RECONVERGENT B0 ;  /* 0x0000000000007941 */ /* 0x001fea0003800200 */
.L_x_10:
[----:B------:R-:W0:Y:S01]  /*0230*/  S2UR UR6, SR_CgaCtaId ;  /* 0x00000000000679c3 */ /* 0x000e220000008800 */
[----:B------:R-:W-:Y:S01]  /*0240*/  UMOV UR4, 0x400 ;  /* 0x0000040000047882 */ /* 0x000fe20000000000 */
[----:B------:R-:W-:Y:S01]  /*0250*/  ISETP.GE.U32.AND P0, PT, R10, 0x2, PT ;  /* 0x000000020a00780c */ /* 0x000fe20003f06070 */
[----:B------:R-:W-:Y:S02]  /*0260*/  UIADD3 UR5, UPT, UPT, UR4, 0x200, URZ ;  /* 0x0000020004057890 */ /* 0x000fe4000fffe0ff */
[----:B0-----:R-:W-:Y:S02]  /*0270*/  ULEA UR4, UR6, UR4, 0x18 ;  /* 0x0000000406047291 */ /* 0x001fe4000f8ec0ff */
[----:B------:R-:W-:-:S04]  /*0280*/  ULEA UR5, UR6, UR5, 0x18 ;  /* 0x0000000506057291 */ /* 0x000fc8000f8ec0ff */
[C---:B------:R-:W-:Y:S02]  /*0290*/  LEA R2, R15.reuse, UR4, 0x2 ;  /* 0x000000040f027c11 */ /* 0x040fe4000f8e10ff */
[----:B------:R-:W-:-:S03]  /*02a0*/  LEA R3, R15, UR5, 0x2 ;  /* 0x000000050f037c11 */ /* 0x000fc6000f8e10ff */
[----:B------:R0:W-:Y:S04]  /*02b0*/  STS [R2], R13 ;  /* 0x0000000d02007388 */ /* 0x0001e80000000800 */
[----:B------:R0:W-:Y:S01]  /*02c0*/  STS [R3], R12 ;  /* 0x0000000c03007388 */ /* 0x0001e20000000800 */
[----:B------:R-:W-:Y:S06]  /*02d0*/  BAR.SYNC.DEFER_BLOCKING 0x0 ;  /* 0x0000000000007b1d */ /* 0x000fec0000010000 */
[----:B------:R-:W-:Y:S05]  /*02e0*/  @!P0 BRA `(.L_x_13) ;  /* 0x0000000000788947 */ /* 0x000fea0003800000 */
.L_x_18:
[--C-:B------:R-:W-:Y:S01]  /*02f0*/  IMAD.MOV.U32 R7, RZ, RZ, R10.reuse ;  /* 0x000000ffff077224 */ /* 0x100fe200078e000a */
[----:B------:R-:W-:Y:S01]  /*0300*/  SHF.R.U32.HI R10, RZ, 0x1, R10 ;  /* 0x00000001ff0a7819 */ /* 0x000fe2000001160a */
[----:B------:R-:W-:Y:S03]  /*0310*/  BSSY.RECONVERGENT B0, `(.L_x_14) ;  /* 0x0000017000007945 */ /* 0x000fe60003800200 */
[----:B------:R-:W-:-:S13]  /*0320*/  ISETP.GE.U32.AND P0, PT, R15, R10, PT ;  /* 0x0000000a0f00720c */ /* 0x000fda0003f06070 */
[----:B-12---:R-:W-:Y:S05]  /*0330*/  @P0 BRA `(.L_x_15) ;  /* 0x0000000000500947 */ /* 0x006fea0003800000 */
[----:B------:R-:W-:Y:S01]  /*0340*/  IMAD R4, R10, 0x4, R2 ;  /* 0x000000040a047824 */ /* 0x000fe200078e0202 */
[----:B------:R-:W-:Y:S01]  /*0350*/  LDS R5, [R2] ;  /* 0x0000000002057984 */ /* 0x000fe20000000800 */
[----:B------:R-:W-:Y:S03]  /*0360*/  BSSY.RELIABLE B1, `(.L_x_16) ;  /* 0x000000f000017945 */ /* 0x000fe60003800100 */
[----:B------:R-:W1:Y:S02]  /*0370*/  LDS R8, [R4] ;  /* 0x0000000004087984 */ /* 0x000e640000000800 */
[----:B-1----:R-:W-:-:S13]  /*0380*/  FSETP.GT.AND P0, PT, R8, R5, PT ;  /* 0x000000050800720b */ /* 0x002fda0003f04000 */
[----:B------:R-:W-:-:S06]  /*0390*/  @P0 IMAD R6, R10, 0x4, R3 ;  /* 0x000000040a060824 */ /* 0x000fcc00078e0203 */
[----:B------:R-:W1:Y:S01]  /*03a0*/  @P0 LDS R6, [R6] ;  /* 0x0000000006060984 */ /* 0x000e620000000800 */
[----:B------:R-:W-:Y:S05]  /*03b0*/  @P0 BRA `(.L_x_17) ;  /* 0x0000000000240947 */ /* 0x000fea0003800000 */
[----:B------:R-:W-:-:S13]  /*03c0*/  FSETP.NEU.AND P0, PT, R8, R5, PT ;  /* 0x000000050800720b */ /* 0x000fda0003f0d000 */
[----:B------:R-:W-:Y:S05]  /*03d0*/  @P0 BREAK.RELIABLE B1 ;  /* 0x0000000000010942 */ /* 0x000fea0003800100 */
[----:B------:R-:W-:Y:S05]  /*03e0*/  @P0 BRA `(.L_x_15) ;  /* 0x0000000000240947 */ /* 0x000fea0003800000 */
[----:B------:R-:W-:Y:S01]  /*03f0*/  IMAD R4, R10, 0x4, R3 ;  /* 0x000000040a047824 */ /* 0x000fe200078e0203 */
[----:B------:R-:W-:Y:S04]  /*0400*/  LDS R5, [R3] ;  /* 0x0000000003057984 */ /* 0x000fe80000000800 */
[----:B-1----:R-:W1:Y:S02]  /*0410*/  LDS R6, [R4] ;  /* 0x0000000004067984 */ /* 0x002e640000000800 */
[----:B-1----:R-:W-:-:S13]  /*0420*/  ISETP.GE.U32.AND P0, PT, R6, R5, PT ;  /* 0x000000050600720c */ /* 0x002fda0003f06070 */
[----:B------:R-:W-:Y:S05]  /*0430*/  @P0 BREAK.RELIABLE B1 ;  /* 0x0000000000010942 */ /* 0x000fea0003800100 */
[----:B------:R-:W-:Y:S05]  /*0440*/  @P0 BRA `(.L_x_15) ;  /* 0x00000000000c0947 */ /* 0x000fea0003800000 */
.L_x_17:
[----:B------:R-:W-:Y:S05]  /*0450*/  BSYNC.RELIABLE B1 ;  /* 0x0000000000017941 */ /* 0x000fea0003800100 */
.L_x_16:
[----:B------:R2:W-:Y:S04]  /*0460*/  STS [R2], R8 ;  /* 0x0000000802007388 */ /* 0x0005e80000000800 */
[----:B-1----:R2:W-:Y:S02]  /*0470*/  STS [R3], R6 ;  /* 0x0000000603007388 */ /* 0x0025e40000000800 */
.L_x_15:
[----:B------:R-:W-:Y:S05]  /*0480*/  BSYNC.RECONVERGENT B0 ;  /* 0x0000000000007941 */ /* 0x000fea0003800200 */
.L_x_14:
[----:B------:R-:W-:Y:S05]  /*0490*/  WARPSYNC.ALL ;  /* 0x0000000000007948 */ /* 0x000fea0003800000 */
[----:B------:R-:W-:Y:S01]  /*04a0*/  BAR.SYNC.DEFER_BLOCKING 0x0 ;  /* 0x0000000000007b1d */ /* 0x000fe20000010000 */
[----:B------:R-:W-:-:S13]  /*04b0*/  ISETP.GT.U32.AND P0, PT, R7, 0x3, PT ;  /* 0x000000030700780c */ /* 0x000fda0003f04070 */
[----:B------:R-:W-:Y:S05]  /*04c0*/  @P0 BRA `(.L_x_18) ;  /* 0xfffffffc00880947 */ /* 0x000fea000383ffff */
.L_x_13:
[----:B------:R-:W-:-:S13]  /*04d0*/  ISETP.NE.AND P0, PT, R15, RZ, PT ;  /* 0x000000ff0f00720c */ /* 0x000fda0003f05270 */
[----:B------:R-:W-:Y:S05]  /*04e0*/  @P0 EXIT ;  /* 0x000000000000094d */ /* 0x000fea0003800000 */
[----:B------:R-:W3:Y:S01]  /*04f0*/  S2UR UR5, SR_CgaCtaId ;  /* 0x00000000000579c3 */ /* 0x000ee20000008800 */
[----:B------:R-:W-:-:S07]  /*0500*/  UMOV UR4, 0x400 ;  /* 0x0000040000047882 */ /* 0x000fce0000000000 */
[----:B0-2---:R-:W0:Y:S08]  /*0510*/  LDC.64 R2, c[0x0][0x398] ;  /* 0x0000e600ff027b82 */ /* 0x005e300000000a00 */
[----:B------:R-:W2:Y:S01]  /*0520*/  LDC.64 R4, c[0x0][0x3a0] ;  /* 0x0000e800ff047b82 */ /* 0x000ea20000000a00 */
[----:B---3--:R-:W-:Y:S01]  /*0530*/  ULEA UR4, UR5, UR4, 0x18 ;  /* 0x0000000405047291 */ /* 0x008fe2000f8ec0ff */
[----:B0-----:R-:W-:-:S08]  /*0540*/  IMAD.WIDE.U32 R2, R0, 0x4, R2 ;  /* 0x0000000400027825 */ /* 0x001fd000078e0002 */
[----:B------:R-:W0:Y:S04]  /*0550*/  LDS R7, [UR4] ;  /* 0x00000004ff077984 */ /* 0x000e280008000800 */
[----:B------:R-:W3:Y:S01]  /*0560*/  LDS R9, [UR4+0x200] ;  /* 0x00020004ff097984 */ /* 0x000ee20008000800 */
[----:B--2---:R-:W-:-:S03]  /*0570*/  IMAD.WIDE.U32 R4, R0, 0x4, R4 ;  /* 0x0000000400047825 */ /* 0x004fc600078e0004 */
[----:B0-----:R-:W-:Y:S04]  /*0580*/  STG.E desc[UR8][R2.64], R7 ;  /* 0x0000000702007986 */ /* 0x001fe8000c101908 */
[----:B---3--:R-:W-:Y:S01]  /*0590*/  STG.E desc[UR8][R4.64], R9 ;  /* 0x0000000904007986 */ /* 0x008fe2000c101908 */
[----:B------:R-:W-:Y:S05]  /*05a0*/  EXIT ;  /* 0x000000000000794d */ /* 0x000fea0003800000 */
.L_x_19:
        /* <DEDUP_REMOVED lines=13> */
.L_x_37:


//--------------------- .text._Z21updateAncestralKernelPjS_j --------------------------
	.section	.text._Z21updateAncestralKernelPjS_j,"ax",@progbits
	.align	128
        .global         _Z21updateAncestralKernelPjS_j
        .type           _Z21updateAncestralKernelPjS_j,@function
        .size           _Z21updateAncestralKernelPjS_j,(.L_x_38 - _Z21updateAncestralKernelPjS_j)
        .other          _Z21updateAncestralKernelPjS_j,@"STO_CUDA_ENTRY STV_DEFAULT"
_Z21updateAncestralKernelPjS_j:
.text._Z21updateAncestralKernelPjS_j:
[----:B------:R-:W-:Y:S01]  /*0000*/  LDC R1, c[0x0][0x37c] ;  /* 0x0000df00ff017b82 */ /* 0x000fe20000000800 */
[----:B------:R-:W0:Y:S07]  /*0010*/  S2R R0, SR_TID.X ;  /* 0x0000000000007919 */ /* 0x000e2e0000002100 */
[----:B------:R-:W0:Y:S01]  /*0020*/  S2UR UR4, SR_CTAID.X ;  /* 0x00000000000479c3 */ /* 0x000e220000002500 */
[----:B------:R-:W1:Y:S07]  /*0030*/  LDCU UR5, c[0x0][0x390] ;  /* 0x00007200ff0577ac */ /* 0x000e6e0008000800 */
[----:B------:R-:W0:Y:S02]  /*0040*/  LDC R11, c[0x0][0x360] ;  /* 0x0000d800ff0b7b82 */ /* 0x000e240000000800 */
[----:B0-----:R-:W-:-:S05]  /*0050*/  IMAD R0, R11, UR4, R0 ;  /* 0x000000040b007c24 */ /* 0x001fca000f8e0200 */
[----:B-1----:R-:W-:-:S13]  /*0060*/  ISETP.GE.U32.AND P0, PT, R0, UR5, PT ;  /* 0x0000000500007c0c */ /* 0x002fda000bf06070 */
[----:B------:R-:W-:Y:S05]  /*0070*/  @P0 EXIT ;  /* 0x000000000000094d */ /* 0x000fea0003800000 */
[----:B------:R-:W0:Y:S01]  /*0080*/  LDC.64 R4, c[0x0][0x380] ;  /* 0x0000e000ff047b82 */ /* 0x000e220000000a00 */
[----:B------:R-:W1:Y:S01]  /*0090*/  LDCU UR4, c[0x0][0x370] ;  /* 0x00006e00ff0477ac */ /* 0x000e620008000800 */
[----:B------:R-:W2:Y:S06]  /*00a0*/  LDCU.64 UR6, c[0x0][0x358] ;  /* 0x00006b00ff0677ac */ /* 0x000eac0008000a00 */
[----:B------:R-:W3:Y:S01]  /*00b0*/  LDC.64 R6, c[0x0][0x388] ;  /* 0x0000e200ff067b82 */ /* 0x000ee20000000a00 */
[----:B------:R-:W4:Y:S01]  /*00c0*/  LDCU UR5, c[0x0][0x390] ;  /* 0x00007200ff0577ac */ /* 0x000f220008000800 */
[----:B-1----:R-:W-:-:S07]  /*00d0*/  IMAD R11, R11, UR4, RZ ;  /* 0x000000040b0b7c24 */ /* 0x002fce000f8e02ff */
.L_x_22:
[----:B01----:R-:W-:-:S05]  /*00e0*/  IMAD.WIDE.U32 R8, R0, 0x4, R4 ;  /* 0x0000000400087825 */ /* 0x003fca00078e0004 */
[----:B--2---:R-:W2:Y:S01]  /*00f0*/  LDG.E R10, desc[UR6][R8.64] ;  /* 0x00000006080a7981 */ /* 0x004ea2000c1e1900 */
[----:B---3--:R-:W-:-:S06]  /*0100*/  IMAD.WIDE.U32 R2, R0, 0x4, R6 ;  /* 0x0000000400027825 */ /* 0x008fcc00078e0006 */
[----:B------:R-:W3:Y:S01]  /*0110*/  LDG.E R3, desc[UR6][R2.64] ;  /* 0x0000000602037981 */ /* 0x000ee2000c1e1900 */
[----:B------:R-:W-:Y:S01]  /*0120*/  IMAD.IADD R0, R11, 0x1, R0 ;  /* 0x000000010b007824 */ /* 0x000fe200078e0200 */
[----:B------:R-:W-:Y:S04]  /*0130*/  BSSY.RECONVERGENT B0, `(.L_x_20) ;  /* 0x0000009000007945 */ /* 0x000fe80003800200 */
[----:B----4-:R-:W-:Y:S02]  /*0140*/  ISETP.GE.U32.AND P1, PT, R0, UR5, PT ;  /* 0x0000000500007c0c */ /* 0x010fe4000bf26070 */
[----:B--2---:R-:W-:-:S13]  /*0150*/  ISETP.NE.AND P0, PT, R10, RZ, PT ;  /* 0x000000ff0a00720c */ /* 0x004fda0003f05270 */
[----:B---3--:R0:W-:Y:S01]  /*0160*/  @!P0 STG.E desc[UR6][R8.64], R3 ;  /* 0x0000000308008986 */ /* 0x0081e2000c101906 */
[----:B------:R-:W-:Y:S05]  /*0170*/  @!P0 BRA `(.L_x_21) ;  /* 0x0000000000108947 */ /* 0x000fea0003800000 */
[----:B------:R-:W-:-:S04]  /*0180*/  ISETP.NE.AND P0, PT, R10, R3, PT ;  /* 0x000000030a00720c */ /* 0x000fc80003f05270 */
[----:B------:R-:W-:-:S13]  /*0190*/  ISETP.EQ.OR P0, PT, R3, RZ, !P0 ;  /* 0x000000ff0300720c */ /* 0x000fda0004702670 */
[----:B0-----:R-:W-:-:S05]  /*01a0*/  @!P0 MOV R3, 0x1 ;  /* 0x0000000100038802 */ /* 0x001fca0000000f00 */
[----:B------:R1:W-:Y:S02]  /*01b0*/  @!P0 STG.E desc[UR6][R8.64], R3 ;  /* 0x0000000308008986 */ /* 0x0003e4000c101906 */
.L_x_21:
[----:B------:R-:W-:Y:S05]  /*01c0*/  BSYNC.RECONVERGENT B0 ;  /* 0x0000000000007941 */ /* 0x000fea0003800200 */
.L_x_20:
[----:B------:R-:W-:Y:S05]  /*01d0*/  @!P1 BRA `(.L_x_22) ;  /* 0xfffffffc00c09947 */ /* 0x000fea000383ffff */
[----:B------:R-:W-:Y:S05]  /*01e0*/  EXIT ;  /* 0x000000000000794d */ /* 0x000fea0003800000 */
.L_x_23:
        /* <DEDUP_REMOVED lines=9> */
.L_x_38:


//--------------------- .text._Z21calculateSharedKernelPjjS_jPfS0_ --------------------------
	.section	.text._Z21calculateSharedKernelPjjS_jPfS0_,"ax",@progbits
	.align	128
        .global         _Z21calculateSharedKernelPjjS_jPfS0_
        .type           _Z21calculateSharedKernelPjjS_jPfS0_,@function
        .size           _Z21calculateSharedKernelPjjS_jPfS0_,(.L_x_39 - _Z21calculateSharedKernelPjjS_jPfS0_)
        .other          _Z21calculateSharedKernelPjjS_jPfS0_,@"STO_CUDA_ENTRY STV_DEFAULT"
_Z21calculateSharedKernelPjjS_jPfS0_:
.text._Z21calculateSharedKernelPjjS_jPfS0_:
        /* <DEDUP_REMOVED lines=9> */
[----:B------:R-:W1:Y:S01]  /*0090*/  LDCU.64 UR8, c[0x0][0x358] ;  /* 0x00006b00ff0877ac */ /* 0x000e620008000a00 */
[----:B------:R-:W2:Y:S01]  /*00a0*/  LDCU UR4, c[0x0][0x388] ;  /* 0x00007100ff0477ac */ /* 0x000ea20008000800 */
[----:B0-----:R-:W-:-:S06]  /*00b0*/  IMAD.WIDE.U32 R2, R5, 0x4, R2 ;  /* 0x0000000405027825 */ /* 0x001fcc00078e0002 */
[----:B-1----:R0:W5:Y:S01]  /*00c0*/  LDG.E R2, desc[UR8][R2.64] ;  /* 0x0000000802027981 */ /* 0x002162000c1e1900 */
[----:B--2---:R-:W-:Y:S01]  /*00d0*/  UISETP.NE.AND UP0, UPT, UR4, URZ, UPT ;  /* 0x000000ff0400728c */ /* 0x004fe2000bf05270 */
[----:B------:R-:W-:-:S08]  /*00e0*/  HFMA2 R0, -RZ, RZ, 0, 0 ;  /* 0x00000000ff007431 */ /* 0x000fd000000001ff */
[----:B0-----:R-:W-:Y:S05]  /*00f0*/  BRA.U !UP0, `(.L_x_24) ;  /* 0x0000000d08c87547 */ /* 0x001fea000b800000 */
[----:B------:R-:W-:Y:S02]  /*0100*/  UISETP.GE.U32.AND UP1, UPT, UR4, 0x8, UPT ;  /* 0x000000080400788c */ /* 0x000fe4000bf26070 */
[----:B-----5:R-:W-:Y:S01]  /*0110*/  IMAD R3, R2, UR4, RZ ;  /* 0x0000000402037c24 */ /* 0x020fe2000f8e02ff */
[----:B------:R-:W-:Y:S01]  /*0120*/  ULOP3.LUT UR5, UR4, 0x7, URZ, 0xc0, !UPT ;  /* 0x0000000704057892 */ /* 0x000fe2000f8ec0ff */
[----:B------:R-:W-:Y:S02]  /*0130*/  MOV R0, RZ ;  /* 0x000000ff00007202 */ /* 0x000fe40000000f00 */
[----:B------:R-:W-:Y:S01]  /*0140*/  MOV R4, RZ ;  /* 0x000000ff00047202 */ /* 0x000fe20000000f00 */
[----:B------:R-:W-:Y:S02]  /*0150*/  UISETP.NE.AND UP0, UPT, UR5, URZ, UPT ;  /* 0x000000ff0500728c */ /* 0x000fe4000bf05270 */
[----:B------:R-:W-:Y:S09]  /*0160*/  BRA.U !UP1, `(.L_x_25) ;  /* 0x0000000509f07547 */ /* 0x000ff2000b800000 */
[----:B------:R-:W0:Y:S01]  /*0170*/  LDC.64 R10, c[0x0][0x380] ;  /* 0x0000e000ff0a7b82 */ /* 0x000e220000000a00 */
[----:B------:R-:W-:Y:S01]  /*0180*/  ULOP3.LUT UR4, UR4, 0xfffffff8, URZ, 0xc0, !UPT ;  /* 0xfffffff804047892 */ /* 0x000fe2000f8ec0ff */
[----:B------:R-:W-:Y:S01]  /*0190*/  IMAD.MOV.U32 R5, RZ, RZ, 0x10 ;  /* 0x00000010ff057424 */ /* 0x000fe200078e00ff */
[----:B------:R-:W-:Y:S02]  /*01a0*/  MOV R0, RZ ;  /* 0x000000ff00007202 */ /* 0x000fe40000000f00 */
[----:B------:R-:W-:Y:S01]  /*01b0*/  MOV R6, R3 ;  /* 0x0000000300067202 */ /* 0x000fe20000000f00 */
[----:B------:R-:W-:Y:S02]  /*01c0*/  UIADD3 UR6, UPT, UPT, -UR4, URZ, URZ ;  /* 0x000000ff04067290 */ /* 0x000fe4000fffe1ff */
[----:B------:R-:W-:Y:S01]  /*01d0*/  IMAD.U32 R4, RZ, RZ, UR4 ;  /* 0x00000004ff047e24 */ /* 0x000fe2000f8e00ff */
[----:B------:R-:W-:-:S09]  /*01e0*/  UMOV UR4, 0x7 ;  /* 0x0000000700047882 */ /* 0x000fd20000000000 */
.L_x_26:
[----:B0-----:R-:W-:-:S06]  /*01f0*/  IMAD.WIDE.U32 R8, R6, 0x4, R10 ;  /* 0x0000000406087825 */ /* 0x001fcc00078e000a */
[----:B------:R-:W2:Y:S01]  /*0200*/  LDG.E R8, desc[UR8][R8.64] ;  /* 0x0000000808087981 */ /* 0x000ea2000c1e1900 */
[----:B------:R-:W2:Y:S01]  /*0210*/  LDC R19, c[0x3][R5+-0x10] ;  /* 0x00fffc0005137b82 */ /* 0x000ea20000000800 */
[C---:B------:R-:W-:Y:S02]  /*0220*/  IADD3 R13, PT, PT, R6.reuse, 0x1, RZ ;  /* 0x00000001060d7810 */ /* 0x040fe40007ffe0ff */
[----:B------:R-:W-:-:S03]  /*0230*/  IADD3 R21, PT, PT, R6, 0x2, RZ ;  /* 0x0000000206157810 */ /* 0x000fc60007ffe0ff */
[----:B------:R-:W-:Y:S01]  /*0240*/  IMAD.WIDE.U32 R12, R13, 0x4, R10 ;  /* 0x000000040d0c7825 */ /* 0x000fe200078e000a */
[----:B------:R-:W-:-:S03]  /*0250*/  IADD3 R15, PT, PT, R6, 0x3, RZ ;  /* 0x00000003060f7810 */ /* 0x000fc60007ffe0ff */
[--C-:B------:R-:W-:Y:S02]  /*0260*/  IMAD.WIDE.U32 R20, R21, 0x4, R10.reuse ;  /* 0x0000000415147825 */ /* 0x100fe400078e000a */
[----:B------:R-:W3:Y:S02]  /*0270*/  LDG.E R12, desc[UR8][R12.64] ;  /* 0x000000080c0c7981 */ /* 0x000ee4000c1e1900 */
[----:B------:R-:W-:Y:S02]  /*0280*/  IMAD.WIDE.U32 R14, R15, 0x4, R10 ;  /* 0x000000040f0e7825 */ /* 0x000fe400078e000a */
[----:B------:R0:W4:Y:S04]  /*0290*/  LDG.E R7, desc[UR8][R20.64] ;  /* 0x0000000814077981 */ /* 0x000128000c1e1900 */
[----:B------:R-:W5:Y:S01]  /*02a0*/  LDG.E R14, desc[UR8][R14.64] ;  /* 0x000000080e0e7981 */ /* 0x000f62000c1e1900 */
[----:B------:R-:W-:-:S04]  /*02b0*/  VIADD R17, R6, 0x4 ;  /* 0x0000000406117836 */ /* 0x000fc80000000000 */
[----:B------:R-:W-:-:S06]  /*02c0*/  IMAD.WIDE.U32 R16, R17, 0x4, R10 ;  /* 0x0000000411107825 */ /* 0x000fcc00078e000a */
[----:B------:R1:W5:Y:S01]  /*02d0*/  LDG.E R17, desc[UR8][R16.64] ;  /* 0x0000000810117981 */ /* 0x000362000c1e1900 */
[----:B0-----:R-:W-:-:S04]  /*02e0*/  VIADD R21, R6, 0x6 ;  /* 0x0000000606157836 */ /* 0x001fc80000000000 */
[----:B------:R-:W-:-:S06]  /*02f0*/  IMAD.WIDE.U32 R20, R21, 0x4, R10 ;  /* 0x0000000415147825 */ /* 0x000fcc00078e000a */
[----:B------:R-:W5:Y:S01]  /*0300*/  LDG.E R20, desc[UR8][R20.64] ;  /* 0x0000000814147981 */ /* 0x000f62000c1e1900 */
[----:B--2---:R-:W-:-:S04]  /*0310*/  ISETP.NE.AND P1, PT, R19, R8, PT ;  /* 0x000000081300720c */ /* 0x004fc80003f25270 */
[----:B------:R-:W-:-:S13]  /*0320*/  ISETP.LT.U32.OR P1, PT, R19, 0x2, P1 ;  /* 0x000000021300780c */ /* 0x000fda0000f21470 */
[----:B------:R-:W0:Y:S08]  /*0330*/  @!P1 LDC R23, c[0x0][0x388] ;  /* 0x0000e200ff179b82 */ /* 0x000e300000000800 */
[----:B------:R-:W2:Y:S01]  /*0340*/  @!P1 LDC.64 R8, c[0x0][0x3a8] ;  /* 0x0000ea00ff089b82 */ /* 0x000ea20000000a00 */
[----:B------:R-:W-:Y:S02]  /*0350*/  @!P1 IADD3 R18, PT, PT, R19, -0x2, RZ ;  /* 0xfffffffe13129810 */ /* 0x000fe40007ffe0ff */
[----:B------:R-:W-:-:S03]  /*0360*/  IADD3 R19, PT, PT, R6, 0x5, RZ ;  /* 0x0000000506137810 */ /* 0x000fc60007ffe0ff */
[----:B0-----:R-:W-:Y:S02]  /*0370*/  @!P1 IMAD R13, R18, R23, UR4 ;  /* 0x00000004120d9e24 */ /* 0x001fe4000f8e0217 */
[----:B------:R-:W-:-:S03]  /*0380*/  IMAD.WIDE.U32 R18, R19, 0x4, R10 ;  /* 0x0000000413127825 */ /* 0x000fc600078e000a */
[----:B------:R-:W-:-:S03]  /*0390*/  @!P1 IADD3 R13, PT, PT, R13, -0x7, RZ ;  /* 0xfffffff90d0d9810 */ /* 0x000fc60007ffe0ff */
[----:B------:R0:W5:Y:S02]  /*03a0*/  LDG.E R19, desc[UR8][R18.64] ;  /* 0x0000000812137981 */ /* 0x000164000c1e1900 */
[----:B--2---:R-:W-:Y:S01]  /*03b0*/  @!P1 IMAD.WIDE.U32 R22, R13, 0x4, R8 ;  /* 0x000000040d169825 */ /* 0x004fe200078e0008 */
[----:B------:R-:W-:-:S04]  /*03c0*/  IADD3 R9, PT, PT, R6, 0x7, RZ ;  /* 0x0000000706097810 */ /* 0x000fc80007ffe0ff */
[----:B------:R-:W2:Y:S01]  /*03d0*/  @!P1 LDG.E R15, desc[UR8][R22.64] ;  /* 0x00000008160f9981 */ /* 0x000ea2000c1e1900 */
[----:B------:R-:W-:-:S06]  /*03e0*/  IMAD.WIDE.U32 R8, R9, 0x4, R10 ;  /* 0x0000000409087825 */ /* 0x000fcc00078e000a */
[----:B------:R5:W2:Y:S01]  /*03f0*/  LDG.E R9, desc[UR8][R8.64] ;  /* 0x0000000808097981 */ /* 0x000aa2000c1e1900 */
[----:B------:R-:W3:Y:S08]  /*0400*/  LDC R25, c[0x3][R5+-0xc] ;  /* 0x00fffd0005197b82 */ /* 0x000ef00000000800 */
[----:B-1----:R-:W4:Y:S08]  /*0410*/  LDC R16, c[0x3][R5+-0x8] ;  /* 0x00fffe0005107b82 */ /* 0x002f300000000800 */
[----:B------:R-:W5:Y:S01]  /*0420*/  LDC R13, c[0x3][R5+-0x4] ;  /* 0x00ffff00050d7b82 */ /* 0x000f620000000800 */
[----:B---3--:R-:W-:-:S07]  /*0430*/  ISETP.NE.AND P0, PT, R25, R12, PT ;  /* 0x0000000c1900720c */ /* 0x008fce0003f05270 */
[----:B------:R-:W1:Y:S01]  /*0440*/  LDC R12, c[0x3][R5] ;  /* 0x00c00000050c7b82 */ /* 0x000e620000000800 */
[----:B----4-:R-:W-:-:S07]  /*0450*/  ISETP.NE.AND P2, PT, R16, R7, PT ;  /* 0x000000071000720c */ /* 0x010fce0003f45270 */
[----:B0-----:R-:W0:Y:S01]  /*0460*/  LDC R18, c[0x3][R5+0x4] ;  /* 0x00c0010005127b82 */ /* 0x001e220000000800 */
[----:B------:R-:W-:Y:S02]  /*0470*/  ISETP.LT.U32.OR P2, PT, R16, 0x2, P2 ;  /* 0x000000021000780c */ /* 0x000fe40001741470 */
[----:B------:R-:W-:Y:S02]  /*0480*/  ISETP.LT.U32.OR P0, PT, R25, 0x2, P0 ;  /* 0x000000021900780c */ /* 0x000fe40000701470 */
[----:B-----5:R-:W-:-:S03]  /*0490*/  ISETP.NE.AND P3, PT, R13, R14, PT ;  /* 0x0000000e0d00720c */ /* 0x020fc60003f65270 */
[----:B------:R-:W3:Y:S01]  /*04a0*/  LDC R7, c[0x3][R5+0x8] ;  /* 0x00c0020005077b82 */ /* 0x000ee20000000800 */
[----:B------:R-:W-:-:S07]  /*04b0*/  ISETP.LT.U32.OR P3, PT, R13, 0x2, P3 ;  /* 0x000000020d00780c */ /* 0x000fce0001f61470 */
[----:B------:R-:W4:Y:S01]  /*04c0*/  @!P2 LDC R21, c[0x0][0x388] ;  /* 0x0000e200ff15ab82 */ /* 0x000f220000000800 */
[----:B-1----:R-:W-:-:S07]  /*04d0*/  ISETP.NE.AND P4, PT, R12, R17, PT ;  /* 0x000000110c00720c */ /* 0x002fce0003f85270 */
[----:B------:R-:W1:Y:S01]  /*04e0*/  @!P0 LDC R27, c[0x0][0x388] ;  /* 0x0000e200ff1b8b82 */ /* 0x000e620000000800 */
[----:B------:R-:W-:Y:S02]  /*04f0*/  ISETP.LT.U32.OR P4, PT, R12, 0x2, P4 ;  /* 0x000000020c00780c */ /* 0x000fe40002781470 */
[----:B------:R-:W-:-:S05]  /*0500*/  @!P0 IADD3 R26, PT, PT, R25, -0x2, RZ ;  /* 0xfffffffe191a8810 */ /* 0x000fca0007ffe0ff */
[----:B------:R-:W5:Y:S08]  /*0510*/  LDC R8, c[0x3][R5+0xc] ;  /* 0x00c0030005087b82 */ /* 0x000f700000000800 */
[----:B------:R-:W0:Y:S08]  /*0520*/  @!P3 LDC R17, c[0x0][0x388] ;  /* 0x0000e200ff11bb82 */ /* 0x000e300000000800 */
[----:B------:R-:W5:Y:S01]  /*0530*/  @!P2 LDC.64 R24, c[0x0][0x3a8] ;  /* 0x0000ea00ff18ab82 */ /* 0x000f620000000a00 */
[----:B------:R-:W-:-:S07]  /*0540*/  @!P2 IADD3 R16, PT, PT, R16, -0x2, RZ ;  /* 0xfffffffe1010a810 */ /* 0x000fce0007ffe0ff */
[----:B------:R-:W3:Y:S01]  /*0550*/  @!P0 LDC.64 R22, c[0x0][0x3a8] ;  /* 0x0000ea00ff168b82 */ /* 0x000ee20000000a00 */
[----:B----4-:R-:W-:Y:S02]  /*0560*/  @!P2 IMAD R16, R16, R21, UR4 ;  /* 0x000000041010ae24 */ /* 0x010fe4000f8e0215 */
[----:B-1----:R-:W-:Y:S02]  /*0570*/  @!P0 IMAD R26, R26, R27, UR4 ;  /* 0x000000041a1a8e24 */ /* 0x002fe4000f8e021b */
[----:B------:R-:W-:-:S03]  /*0580*/  @!P3 VIADD R28, R13, 0xfffffffe ;  /* 0xfffffffe0d1cb836 */ /* 0x000fc60000000000 */
[----:B------:R-:W-:Y:S01]  /*0590*/  @!P0 IADD3 R13, PT, PT, R26, -0x6, RZ ;  /* 0xfffffffa1a0d8810 */ /* 0x000fe20007ffe0ff */
[----:B0-----:R-:W-:Y:S02]  /*05a0*/  @!P3 IMAD R17, R28, R17, UR4 ;  /* 0x000000041c11be24 */ /* 0x001fe4000f8e0211 */
[----:B------:R-:W-:-:S03]  /*05b0*/  @!P4 VIADD R26, R12, 0xfffffffe ;  /* 0xfffffffe0c1ac836 */ /* 0x000fc60000000000 */
[----:B------:R-:W-:Y:S01]  /*05c0*/  @!P3 IADD3 R17, PT, PT, R17, -0x4, RZ ;  /* 0xfffffffc1111b810 */ /* 0x000fe20007ffe0ff */
[----:B---3--:R-:W-:Y:S02]  /*05d0*/  @!P0 IMAD.WIDE.U32 R22, R13, 0x4, R22 ;  /* 0x000000040d168825 */ /* 0x008fe400078e0016 */
[----:B------:R-:W0:Y:S04]  /*05e0*/  @!P4 LDC.64 R12, c[0x0][0x3a8] ;  /* 0x0000ea00ff0ccb82 */ /* 0x000e280000000a00 */
[----:B------:R-:W3:Y:S01]  /*05f0*/  @!P0 LDG.E R23, desc[UR8][R22.64] ;  /* 0x0000000816178981 */ /* 0x000ee2000c1e1900 */
[----:B------:R-:W-:-:S03]  /*0600*/  ISETP.NE.AND P5, PT, R18, R19, PT ;  /* 0x000000131200720c */ /* 0x000fc60003fa5270 */
[----:B------:R-:W1:Y:S01]  /*0610*/  @!P4 LDC R19, c[0x0][0x388] ;  /* 0x0000e200ff13cb82 */ /* 0x000e620000000800 */
[----:B------:R-:W-:Y:S01]  /*0620*/  ISETP.LT.U32.OR P5, PT, R18, 0x2, P5 ;  /* 0x000000021200780c */ /* 0x000fe20002fa1470 */
[----:B--2---:R-:W-:Y:S01]  /*0630*/  @!P1 FADD R0, R0, R15 ;  /* 0x0000000f00009221 */ /* 0x004fe20000000000 */
[----:B------:R-:W-:-:S05]  /*0640*/  ISETP.NE.AND P1, PT, R7, R20, PT ;  /* 0x000000140700720c */ /* 0x000fca0003f25270 */
[----:B------:R-:W2:Y:S01]  /*0650*/  @!P3 LDC.64 R14, c[0x0][0x3a8] ;  /* 0x0000ea00ff0ebb82 */ /* 0x000ea20000000a00 */
[----:B------:R-:W-:Y:S02]  /*0660*/  ISETP.LT.U32.OR P1, PT, R7, 0x2, P1 ;  /* 0x000000020700780c */ /* 0x000fe40000f21470 */
[----:B-----5:R-:W-:-:S05]  /*0670*/  ISETP.NE.AND P6, PT, R8, R9, PT ;  /* 0x000000090800720c */ /* 0x020fca0003fc5270 */
[----:B------:R-:W4:Y:S01]  /*0680*/  @!P5 LDC R20, c[0x0][0x388] ;  /* 0x0000e200ff14db82 */ /* 0x000f220000000800 */
[----:B------:R-:W-:Y:S02]  /*0690*/  @!P2 IADD3 R9, PT, PT, R16, -0x5, RZ ;  /* 0xfffffffb1009a810 */ /* 0x000fe40007ffe0ff */
[----:B------:R-:W-:-:S03]  /*06a0*/  ISETP.LT.U32.OR P6, PT, R8, 0x2, P6 ;  /* 0x000000020800780c */ /* 0x000fc600037c1470 */
[----:B------:R-:W-:Y:S02]  /*06b0*/  @!P2 IMAD.WIDE.U32 R24, R9, 0x4, R24 ;  /* 0x000000040918a825 */ /* 0x000fe400078e0018 */
[----:B------:R-:W5:Y:S01]  /*06c0*/  @!P1 LDC R9, c[0x0][0x388] ;  /* 0x0000e200ff099b82 */ /* 0x000f620000000800 */
[----:B------:R-:W-:Y:S01]  /*06d0*/  @!P5 IADD3 R21, PT, PT, R18, -0x2, RZ ;  /* 0xfffffffe1215d810 */ /* 0x000fe20007ffe0ff */
[----:B-1----:R-:W-:Y:S02]  /*06e0*/  @!P4 IMAD R27, R26, R19, UR4 ;  /* 0x000000041a1bce24 */ /* 0x002fe4000f8e0213 */
[----:B--2---:R-:W-:-:S04]  /*06f0*/  @!P3 IMAD.WIDE.U32 R14, R17, 0x4, R14 ;  /* 0x00000004110eb825 */ /* 0x004fc800078e000e */
[----:B------:R-:W1:Y:S01]  /*0700*/  @!P1 LDC.64 R18, c[0x0][0x3a8] ;  /* 0x0000ea00ff129b82 */ /* 0x000e620000000a00 */
[----:B------:R-:W-:Y:S01]  /*0710*/  @!P1 IADD3 R7, PT, PT, R7, -0x2, RZ ;  /* 0xfffffffe07079810 */ /* 0x000fe20007ffe0ff */
[----:B------:R-:W2:Y:S06]  /*0720*/  @!P2 LDG.E R25, desc[UR8][R24.64] ;  /* 0x000000081819a981 */ /* 0x000eac000c1e1900 */
[----:B------:R-:W1:Y:S01]  /*0730*/  @!P6 LDC R26, c[0x0][0x388] ;  /* 0x0000e200ff1aeb82 */ /* 0x000e620000000800 */
[----:B----4-:R-:W-:Y:S01]  /*0740*/  @!P5 IMAD R28, R21, R20, UR4 ;  /* 0x00000004151cde24 */ /* 0x010fe2000f8e0214 */
[----:B------:R-:W-:Y:S01]  /*0750*/  @!P4 IADD3 R27, PT, PT, R27, -0x3, RZ ;  /* 0xfffffffd1b1bc810 */ /* 0x000fe20007ffe0ff */
[----:B------:R-:W4:Y:S05]  /*0760*/  @!P3 LDG.E R15, desc[UR8][R14.64] ;  /* 0x000000080e0fb981 */ /* 0x000f2a000c1e1900 */
[----:B------:R-:W1:Y:S08]  /*0770*/  @!P5 LDC.64 R16, c[0x0][0x3a8] ;  /* 0x0000ea00ff10db82 */ /* 0x000e700000000a00 */
[----:B------:R-:W1:Y:S01]  /*0780*/  @!P6 LDC.64 R20, c[0x0][0x3a8] ;  /* 0x0000ea00ff14eb82 */ /* 0x000e620000000a00 */
[----:B-----5:R-:W-:-:S02]  /*0790*/  @!P1 IMAD R9, R7, R9, UR4 ;  /* 0x0000000407099e24 */ /* 0x020fc4000f8e0209 */
[----:B------:R-:W-:Y:S02]  /*07a0*/  @!P5 VIADD R7, R28, 0xfffffffe ;  /* 0xfffffffe1c07d836 */ /* 0x000fe40000000000 */
[----:B0-----:R-:W-:Y:S01]  /*07b0*/  @!P4 IMAD.WIDE.U32 R12, R27, 0x4, R12 ;  /* 0x000000041b0cc825 */ /* 0x001fe200078e000c */
[----:B------:R-:W-:Y:S02]  /*07c0*/  @!P1 IADD3 R9, PT, PT, R9, -0x1, RZ ;  /* 0xffffffff09099810 */ /* 0x000fe40007ffe0ff */
[----:B------:R-:W-:-:S03]  /*07d0*/  @!P6 IADD3 R27, PT, PT, R8, -0x2, RZ ;  /* 0xfffffffe081be810 */ /* 0x000fc60007ffe0ff */
[----:B------:R-:W5:Y:S01]  /*07e0*/  @!P4 LDG.E R13, desc[UR8][R12.64] ;  /* 0x000000080c0dc981 */ /* 0x000f62000c1e1900 */
[----:B-1----:R-:W-:-:S04]  /*07f0*/  @!P1 IMAD.WIDE.U32 R18, R9, 0x4, R18 ;  /* 0x0000000409129825 */ /* 0x002fc800078e0012 */
[----:B------:R-:W-:Y:S02]  /*0800*/  @!P5 IMAD.WIDE.U32 R16, R7, 0x4, R16 ;  /* 0x000000040710d825 */ /* 0x000fe400078e0010 */
[----:B------:R-:W5:Y:S02]  /*0810*/  @!P1 LDG.E R19, desc[UR8][R18.64] ;  /* 0x0000000812139981 */ /* 0x000f64000c1e1900 */
[----:B------:R-:W-:Y:S02]  /*0820*/  @!P6 IMAD R27, R27, R26, UR4 ;  /* 0x000000041b1bee24 */ /* 0x000fe4000f8e021a */
[----:B------:R-:W5:Y:S02]  /*0830*/  @!P5 LDG.E R17, desc[UR8][R16.64] ;  /* 0x000000081011d981 */ /* 0x000f64000c1e1900 */
[----:B------:R-:W-:-:S06]  /*0840*/  @!P6 IMAD.WIDE.U32 R20, R27, 0x4, R20 ;  /* 0x000000041b14e825 */ /* 0x000fcc00078e0014 */
[----:B------:R-:W5:Y:S01]  /*0850*/  @!P6 LDG.E R21, desc[UR8][R20.64] ;  /* 0x000000081415e981 */ /* 0x000f62000c1e1900 */
[----:B------:R-:W-:-:S04]  /*0860*/  UIADD3 UR6, UPT, UPT, UR6, 0x8, URZ ;  /* 0x0000000806067890 */ /* 0x000fc8000fffe0ff */
[----:B------:R-:W-:Y:S01]  /*0870*/  UISETP.NE.AND UP1, UPT, UR6, URZ, UPT ;  /* 0x000000ff0600728c */ /* 0x000fe2000bf25270 */
[----:B------:R-:W-:Y:S01]  /*0880*/  IADD3 R6, PT, PT, R6, 0x8, RZ ;  /* 0x0000000806067810 */ /* 0x000fe20007ffe0ff */
[----:B------:R-:W-:Y:S01]  /*0890*/  VIADD R5, R5, 0x20 ;  /* 0x0000002005057836 */ /* 0x000fe20000000000 */
[----:B------:R-:W-:Y:S01]  /*08a0*/  UIADD3 UR4, UPT, UPT, UR4, 0x8, URZ ;  /* 0x0000000804047890 */ /* 0x000fe2000fffe0ff */
[----:B---3--:R-:W-:-:S04]  /*08b0*/  @!P0 FADD R0, R0, R23 ;  /* 0x0000001700008221 */ /* 0x008fc80000000000 */
[----:B--2---:R-:W-:-:S04]  /*08c0*/  @!P2 FADD R0, R0, R25 ;  /* 0x000000190000a221 */ /* 0x004fc80000000000 */
[----:B----4-:R-:W-:-:S04]  /*08d0*/  @!P3 FADD R0, R0, R15 ;  /* 0x0000000f0000b221 */ /* 0x010fc80000000000 */
[----:B-----5:R-:W-:-:S04]  /*08e0*/  @!P4 FADD R0, R0, R13 ;  /* 0x0000000d0000c221 */ /* 0x020fc80000000000 */
[----:B------:R-:W-:-:S04]  /*08f0*/  @!P5 FADD R0, R0, R17 ;  /* 0x000000110000d221 */ /* 0x000fc80000000000 */
[----:B------:R-:W-:-:S04]  /*0900*/  @!P1 FADD R0, R0, R19 ;  /* 0x0000001300009221 */ /* 0x000fc80000000000 */
[----:B------:R-:W-:Y:S01]  /*0910*/  @!P6 FADD R0, R0, R21 ;  /* 0x000000150000e221 */ /* 0x000fe20000000000 */
[----:B------:R-:W-:Y:S06]  /*0920*/  BRA.U UP1, `(.L_x_26) ;  /* 0xfffffff901307547 */ /* 0x000fec000b83ffff */
.L_x_25:
[----:B------:R-:W-:Y:S05]  /*0930*/  BRA.U !UP0, `(.L_x_24) ;  /* 0x0000000508b87547 */ /* 0x000fea000b800000 */
[----:B------:R-:W0:Y:S01]  /*0940*/  LDC R5, c[0x0][0x388] ;  /* 0x0000e200ff057b82 */ /* 0x000e220000000800 */
[----:B------:R-:W-:Y:S01]  /*0950*/  UISETP.GE.U32.AND UP0, UPT, UR5, 0x4, UPT ;  /* 0x000000040500788c */ /* 0x000fe2000bf06070 */
[----:B0-----:R-:W-:-:S04]  /*0960*/  LOP3.LUT R14, R5, 0x3, RZ, 0xc0, !PT ;  /* 0x00000003050e7812 */ /* 0x001fc800078ec0ff */
[----:B------:R-:W-:-:S04]  /*0970*/  ISETP.NE.AND P3, PT, R14, RZ, PT ;  /* 0x000000ff0e00720c */ /* 0x000fc80003f65270 */
[----:B------:R-:W-:Y:S09]  /*0980*/  BRA.U !UP0, `(.L_x_27) ;  /* 0x0000000108d87547 */ /* 0x000ff2000b800000 */
[----:B------:R-:W0:Y:S01]  /*0990*/  LDC.64 R6, c[0x0][0x380] ;  /* 0x0000e000ff067b82 */ /* 0x000e220000000a00 */
[----:B------:R-:W-:-:S04]  /*09a0*/  IADD3 R15, PT, PT, R3, R4, RZ ;  /* 0x00000004030f7210 */ /* 0x000fc80007ffe0ff */
[C---:B------:R-:W-:Y:S02]  /*09b0*/  IADD3 R11, PT, PT, R15.reuse, 0x1, RZ ;  /* 0x000000010f0b7810 */ /* 0x040fe40007ffe0ff */
[C---:B------:R-:W-:Y:S01]  /*09c0*/  IADD3 R13, PT, PT, R15.reuse, 0x2, RZ ;  /* 0x000000020f0d7810 */ /* 0x040fe20007ffe0ff */
[----:B0-----:R-:W-:-:S04]  /*09d0*/  IMAD.WIDE.U32 R8, R15, 0x4, R6 ;  /* 0x000000040f087825 */ /* 0x001fc800078e0006 */
[--C-:B------:R-:W-:Y:S02]  /*09e0*/  IMAD.WIDE.U32 R10, R11, 0x4, R6.reuse ;  /* 0x000000040b0a7825 */ /* 0x100fe400078e0006 */
[----:B------:R-:W2:Y:S02]  /*09f0*/  LDG.E R8, desc[UR8][R8.64] ;  /* 0x0000000808087981 */ /* 0x000ea4000c1e1900 */
[----:B------:R-:W-:Y:S02]  /*0a00*/  VIADD R15, R15, 0x3 ;  /* 0x000000030f0f7836 */ /* 0x000fe40000000000 */
[--C-:B------:R-:W-:Y:S01]  /*0a10*/  IMAD.WIDE.U32 R12, R13, 0x4, R6.reuse ;  /* 0x000000040d0c7825 */ /* 0x100fe200078e0006 */
[----:B------:R-:W3:Y:S03]  /*0a20*/  LDG.E R10, desc[UR8][R10.64] ;  /* 0x000000080a0a7981 */ /* 0x000ee6000c1e1900 */
[----:B------:R-:W-:-:S02]  /*0a30*/  IMAD.WIDE.U32 R6, R15, 0x4, R6 ;  /* 0x000000040f067825 */ /* 0x000fc400078e0006 */
[----:B------:R-:W4:Y:S04]  /*0a40*/  LDG.E R12, desc[UR8][R12.64] ;  /* 0x000000080c0c7981 */ /* 0x000f28000c1e1900 */
[----:B------:R-:W5:Y:S01]  /*0a50*/  LDG.E R6, desc[UR8][R6.64] ;  /* 0x0000000806067981 */ /* 0x000f62000c1e1900 */
[----:B------:R-:W-:-:S04]  /*0a60*/  SHF.L.U32 R15, R4, 0x2, RZ ;  /* 0x00000002040f7819 */ /* 0x000fc800000006ff */
[----:B------:R-:W2:Y:S08]  /*0a70*/  LDC R17, c[0x3][R15] ;  /* 0x00c000000f117b82 */ /* 0x000eb00000000800 */
[----:B------:R-:W3:Y:S08]  /*0a80*/  LDC R19, c[0x3][R15+0x4] ;  /* 0x00c001000f137b82 */ /* 0x000ef00000000800 */
[----:B------:R-:W4:Y:S08]  /*0a90*/  LDC R21, c[0x3][R15+0x8] ;  /* 0x00c002000f157b82 */ /* 0x000f300000000800 */
[----:B------:R-:W5:Y:S01]  /*0aa0*/  LDC R23, c[0x3][R15+0xc] ;  /* 0x00c003000f177b82 */ /* 0x000f620000000800 */
[----:B--2---:R-:W-:-:S04]  /*0ab0*/  ISETP.NE.AND P0, PT, R17, R8, PT ;  /* 0x000000081100720c */ /* 0x004fc80003f05270 */
[----:B------:R-:W-:Y:S02]  /*0ac0*/  ISETP.LT.U32.OR P0, PT, R17, 0x2, P0 ;  /* 0x000000021100780c */ /* 0x000fe40000701470 */
[----:B---3--:R-:W-:Y:S02]  /*0ad0*/  ISETP.NE.AND P1, PT, R19, R10, PT ;  /* 0x0000000a1300720c */ /* 0x008fe40003f25270 */
[----:B----4-:R-:W-:Y:S02]  /*0ae0*/  ISETP.NE.AND P2, PT, R21, R12, PT ;  /* 0x0000000c1500720c */ /* 0x010fe40003f45270 */
[----:B------:R-:W-:Y:S02]  /*0af0*/  ISETP.LT.U32.OR P1, PT, R19, 0x2, P1 ;  /* 0x000000021300780c */ /* 0x000fe40000f21470 */
[----:B-----5:R-:W-:Y:S02]  /*0b00*/  ISETP.NE.AND P4, PT, R23, R6, PT ;  /* 0x000000061700720c */ /* 0x020fe40003f85270 */
[----:B------:R-:W-:-:S03]  /*0b10*/  ISETP.LT.U32.OR P2, PT, R21, 0x2, P2 ;  /* 0x000000021500780c */ /* 0x000fc60001741470 */
[----:B------:R-:W0:Y:S01]  /*0b20*/  @!P0 LDC.64 R12, c[0x0][0x3a8] ;  /* 0x0000ea00ff0c8b82 */ /* 0x000e220000000a00 */
[----:B------:R-:W-:Y:S02]  /*0b30*/  ISETP.LT.U32.OR P4, PT, R23, 0x2, P4 ;  /* 0x000000021700780c */ /* 0x000fe40002781470 */
[----:B------:R-:W-:-:S05]  /*0b40*/  @!P0 IADD3 R15, PT, PT, R17, -0x2, RZ ;  /* 0xfffffffe110f8810 */ /* 0x000fca0007ffe0ff */
[----:B------:R-:W1:Y:S01]  /*0b50*/  @!P1 LDC.64 R10, c[0x0][0x3a8] ;  /* 0x0000ea00ff0a9b82 */ /* 0x000e620000000a00 */
[----:B------:R-:W-:Y:S01]  /*0b60*/  @!P1 IADD3 R16, PT, PT, R19, -0x2, RZ ;  /* 0xfffffffe13109810 */ /* 0x000fe20007ffe0ff */
[-CC-:B------:R-:W-:Y:S02]  /*0b70*/  @!P0 IMAD R15, R15, R5.reuse, R4.reuse ;  /* 0x000000050f0f8224 */ /* 0x180fe400078e0204 */
[----:B------:R-:W-:Y:S02]  /*0b80*/  @!P2 VIADD R17, R21, 0xfffffffe ;  /* 0xfffffffe1511a836 */ /* 0x000fe40000000000 */
[-CC-:B------:R-:W-:Y:S01]  /*0b90*/  @!P1 IMAD R16, R16, R5.reuse, R4.reuse ;  /* 0x0000000510109224 */ /* 0x180fe200078e0204 */
[----:B------:R-:W-:Y:S01]  /*0ba0*/  @!P4 IADD3 R19, PT, PT, R23, -0x2, RZ ;  /* 0xfffffffe1713c810 */ /* 0x000fe20007ffe0ff */
[----:B------:R-:W2:Y:S01]  /*0bb0*/  @!P2 LDC.64 R8, c[0x0][0x3a8] ;  /* 0x0000ea00ff08ab82 */ /* 0x000ea20000000a00 */
[-CC-:B------:R-:W-:Y:S02]  /*0bc0*/  @!P2 IMAD R18, R17, R5.reuse, R4.reuse ;  /* 0x000000051112a224 */ /* 0x180fe400078e0204 */
[----:B------:R-:W-:Y:S01]  /*0bd0*/  @!P1 IADD3 R17, PT, PT, R16, 0x1, RZ ;  /* 0x0000000110119810 */ /* 0x000fe20007ffe0ff */
[----:B------:R-:W-:-:S04]  /*0be0*/  @!P4 IMAD R19, R19, R5, R4 ;  /* 0x000000051313c224 */ /* 0x000fc800078e0204 */
[----:B------:R-:W3:Y:S01]  /*0bf0*/  @!P4 LDC.64 R6, c[0x0][0x3a8] ;  /* 0x0000ea00ff06cb82 */ /* 0x000ee20000000a00 */
[----:B0-----:R-:W-:Y:S01]  /*0c00*/  @!P0 IMAD.WIDE.U32 R12, R15, 0x4, R12 ;  /* 0x000000040f0c8825 */ /* 0x001fe200078e000c */
[----:B------:R-:W-:-:S03]  /*0c10*/  @!P2 IADD3 R15, PT, PT, R18, 0x2, RZ ;  /* 0x00000002120fa810 */ /* 0x000fc60007ffe0ff */
[----:B-1----:R-:W-:Y:S02]  /*0c20*/  @!P1 IMAD.WIDE.U32 R10, R17, 0x4, R10 ;  /* 0x00000004110a9825 */ /* 0x002fe400078e000a */
[----:B------:R-:W4:Y:S02]  /*0c30*/  @!P0 LDG.E R13, desc[UR8][R12.64] ;  /* 0x000000080c0d8981 */ /* 0x000f24000c1e1900 */
[----:B------:R-:W-:Y:S02]  /*0c40*/  @!P4 VIADD R19, R19, 0x3 ;  /* 0x000000031313c836 */ /* 0x000fe40000000000 */
[----:B------:R-:W5:Y:S01]  /*0c50*/  @!P1 LDG.E R11, desc[UR8][R10.64] ;  /* 0x000000080a0b9981 */ /* 0x000f62000c1e1900 */
[----:B--2---:R-:W-:-:S06]  /*0c60*/  @!P2 IMAD.WIDE.U32 R8, R15, 0x4, R8 ;  /* 0x000000040f08a825 */ /* 0x004fcc00078e0008 */
[----:B------:R-:W2:Y:S01]  /*0c70*/  @!P2 LDG.E R9, desc[UR8][R8.64] ;  /* 0x000000080809a981 */ /* 0x000ea2000c1e1900 */
[----:B---3--:R-:W-:-:S06]  /*0c80*/  @!P4 IMAD.WIDE.U32 R6, R19, 0x4, R6 ;  /* 0x000000041306c825 */ /* 0x008fcc00078e0006 */
[----:B------:R-:W3:Y:S01]  /*0c90*/  @!P4 LDG.E R7, desc[UR8][R6.64] ;  /* 0x000000080607c981 */ /* 0x000ee2000c1e1900 */
[----:B------:R-:W-:Y:S01]  /*0ca0*/  IADD3 R4, PT, PT, R4, 0x4, RZ ;  /* 0x0000000404047810 */ /* 0x000fe20007ffe0ff */
[----:B----4-:R-:W-:-:S04]  /*0cb0*/  @!P0 FADD R0, R0, R13 ;  /* 0x0000000d00008221 */ /* 0x010fc80000000000 */
[----:B-----5:R-:W-:-:S04]  /*0cc0*/  @!P1 FADD R0, R0, R11 ;  /* 0x0000000b00009221 */ /* 0x020fc80000000000 */
[----:B--2---:R-:W-:-:S04]  /*0cd0*/  @!P2 FADD R0, R0, R9 ;  /* 0x000000090000a221 */ /* 0x004fc80000000000 */
[----:B---3--:R-:W-:-:S07]  /*0ce0*/  @!P4 FADD R0, R0, R7 ;  /* 0x000000070000c221 */ /* 0x008fce0000000000 */
.L_x_27:
[----:B------:R-:W-:Y:S05]  /*0cf0*/  @!P3 BRA `(.L_x_24) ;  /* 0x0000000000c8b947 */ /* 0x000fea0003800000 */
[----:B------:R-:W-:Y:S02]  /*0d00*/  ISETP.NE.AND P0, PT, R14, 0x1, PT ;  /* 0x000000010e00780c */ /* 0x000fe40003f05270 */
[----:B------:R-:W-:-:S04]  /*0d10*/  LOP3.LUT R6, R5, 0x1, RZ, 0xc0, !PT ;  /* 0x0000000105067812 */ /* 0x000fc800078ec0ff */
[----:B------:R-:W-:-:S07]  /*0d20*/  ISETP.NE.U32.AND P2, PT, R6, 0x1, PT ;  /* 0x000000010600780c */ /* 0x000fce0003f45070 */
[----:B------:R-:W-:Y:S06]  /*0d30*/  @!P0 BRA `(.L_x_28) ;  /* 0x0000000000708947 */ /* 0x000fec0003800000 */
[----:B------:R-:W0:Y:S01]  /*0d40*/  LDC.64 R10, c[0x0][0x380] ;  /* 0x0000e000ff0a7b82 */ /* 0x000e220000000a00 */
[----:B------:R-:W-:-:S04]  /*0d50*/  IADD3 R9, PT, PT, R3, R4, RZ ;  /* 0x0000000403097210 */ /* 0x000fc80007ffe0ff */
[C---:B------:R-:W-:Y:S01]  /*0d60*/  IADD3 R7, PT, PT, R9.reuse, 0x1, RZ ;  /* 0x0000000109077810 */ /* 0x040fe20007ffe0ff */
[----:B0-----:R-:W-:-:S04]  /*0d70*/  IMAD.WIDE.U32 R8, R9, 0x4, R10 ;  /* 0x0000000409087825 */ /* 0x001fc800078e000a */
[----:B------:R-:W-:Y:S02]  /*0d80*/  IMAD.WIDE.U32 R10, R7, 0x4, R10 ;  /* 0x00000004070a7825 */ /* 0x000fe400078e000a */
[----:B------:R-:W2:Y:S04]  /*0d90*/  LDG.E R8, desc[UR8][R8.64] ;  /* 0x0000000808087981 */ /* 0x000ea8000c1e1900 */
[----:B------:R-:W3:Y:S01]  /*0da0*/  LDG.E R10, desc[UR8][R10.64] ;  /* 0x000000080a0a7981 */ /* 0x000ee2000c1e1900 */
[----:B------:R-:W-:-:S04]  /*0db0*/  IMAD.SHL.U32 R14, R4, 0x4, RZ ;  /* 0x00000004040e7824 */ /* 0x000fc800078e00ff */
[----:B------:R-:W2:Y:S08]  /*0dc0*/  LDC R15, c[0x3][R14] ;  /* 0x00c000000e0f7b82 */ /* 0x000eb00000000800 */
[----:B------:R-:W3:Y:S01]  /*0dd0*/  LDC R17, c[0x3][R14+0x4] ;  /* 0x00c001000e117b82 */ /* 0x000ee20000000800 */
[----:B--2---:R-:W-:Y:S02]  /*0de0*/  ISETP.NE.AND P0, PT, R15, R8, PT ;  /* 0x000000080f00720c */ /* 0x004fe40003f05270 */
[----:B---3--:R-:W-:-:S02]  /*0df0*/  ISETP.NE.AND P1, PT, R17, R10, PT ;  /* 0x0000000a1100720c */ /* 0x008fc40003f25270 */
[----:B------:R-:W-:Y:S02]  /*0e00*/  ISETP.LT.U32.OR P0, PT, R15, 0x2, P0 ;  /* 0x000000020f00780c */ /* 0x000fe40000701470 */
[----:B------:R-:W-:-:S11]  /*0e10*/  ISETP.LT.U32.OR P1, PT, R17, 0x2, P1 ;  /* 0x000000021100780c */ /* 0x000fd60000f21470 */
[----:B------:R-:W0:Y:S01]  /*0e20*/  @!P0 LDC.64 R12, c[0x0][0x3a8] ;  /* 0x0000ea00ff0c8b82 */ /* 0x000e220000000a00 */
[----:B------:R-:W-:Y:S02]  /*0e30*/  @!P0 IADD3 R8, PT, PT, R15, -0x2, RZ ;  /* 0xfffffffe0f088810 */ /* 0x000fe40007ffe0ff */
[----:B------:R-:W-:-:S05]  /*0e40*/  @!P1 IADD3 R9, PT, PT, R17, -0x2, RZ ;  /* 0xfffffffe11099810 */ /* 0x000fca0007ffe0ff */
[----:B------:R-:W1:Y:S01]  /*0e50*/  @!P1 LDC.64 R6, c[0x0][0x3a8] ;  /* 0x0000ea00ff069b82 */ /* 0x000e620000000a00 */
[-CC-:B------:R-:W-:Y:S02]  /*0e60*/  @!P1 IMAD R10, R9, R5.reuse, R4.reuse ;  /* 0x00000005090a9224 */ /* 0x180fe400078e0204 */
[----:B------:R-:W-:-:S03]  /*0e70*/  @!P0 IMAD R9, R8, R5, R4 ;  /* 0x0000000508098224 */ /* 0x000fc600078e0204 */
[----:B------:R-:W-:Y:S01]  /*0e80*/  @!P1 IADD3 R11, PT, PT, R10, 0x1, RZ ;  /* 0x000000010a0b9810 */ /* 0x000fe20007ffe0ff */
[----:B0-----:R-:W-:-:S06]  /*0e90*/  @!P0 IMAD.WIDE.U32 R8, R9, 0x4, R12 ;  /* 0x0000000409088825 */ /* 0x001fcc00078e000c */
[----:B------:R-:W2:Y:S01]  /*0ea0*/  @!P0 LDG.E R9, desc[UR8][R8.64] ;  /* 0x0000000808098981 */ /* 0x000ea2000c1e1900 */
[----:B-1----:R-:W-:-:S06]  /*0eb0*/  @!P1 IMAD.WIDE.U32 R6, R11, 0x4, R6 ;  /* 0x000000040b069825 */ /* 0x002fcc00078e0006 */
[----:B------:R-:W3:Y:S01]  /*0ec0*/  @!P1 LDG.E R7, desc[UR8][R6.64] ;  /* 0x0000000806079981 */ /* 0x000ee2000c1e1900 */
[----:B------:R-:W-:Y:S02]  /*0ed0*/  VIADD R4, R4, 0x2 ;  /* 0x0000000204047836 */ /* 0x000fe40000000000 */
[----:B--2---:R-:W-:-:S04]  /*0ee0*/  @!P0 FADD R0, R0, R9 ;  /* 0x0000000900008221 */ /* 0x004fc80000000000 */
[----:B---3--:R-:W-:-:S07]  /*0ef0*/  @!P1 FADD R0, R0, R7 ;  /* 0x0000000700009221 */ /* 0x008fce0000000000 */
.L_x_28:
[----:B------:R-:W-:Y:S05]  /*0f00*/  @P2 BRA `(.L_x_24) ;  /* 0x0000000000442947 */ /* 0x000fea0003800000 */
[----:B------:R-:W0:Y:S01]  /*0f10*/  LDC.64 R6, c[0x0][0x380] ;  /* 0x0000e000ff067b82 */ /* 0x000e220000000a00 */
[----:B------:R-:W-:-:S05]  /*0f20*/  IADD3 R3, PT, PT, R3, R4, RZ ;  /* 0x0000000403037210 */ /* 0x000fca0007ffe0ff */
[----:B0-----:R-:W-:-:S06]  /*0f30*/  IMAD.WIDE.U32 R6, R3, 0x4, R6 ;  /* 0x0000000403067825 */ /* 0x001fcc00078e0006 */
[----:B------:R-:W2:Y:S01]  /*0f40*/  LDG.E R6, desc[UR8][R6.64] ;  /* 0x0000000806067981 */ /* 0x000ea2000c1e1900 */
[----:B------:R-:W-:Y:S01]  /*0f50*/  SHF.L.U32 R3, R4, 0x2, RZ ;  /* 0x0000000204037819 */ /* 0x000fe200000006ff */
[----:B------:R-:W-:Y:S05]  /*0f60*/  BSSY.RECONVERGENT B0, `(.L_x_24) ;  /* 0x000000b000007945 */ /* 0x000fea0003800200 */
[----:B------:R-:W2:Y:S02]  /*0f70*/  LDC R3, c[0x3][R3] ;  /* 0x00c0000003037b82 */ /* 0x000ea40000000800 */
[----:B--2---:R-:W-:-:S04]  /*0f80*/  ISETP.NE.AND P0, PT, R3, R6, PT ;  /* 0x000000060300720c */ /* 0x004fc80003f05270 */
[----:B------:R-:W-:-:S13]  /*0f90*/  ISETP.LT.U32.OR P0, PT, R3, 0x2, P0 ;  /* 0x000000020300780c */ /* 0x000fda0000701470 */
[----:B------:R-:W-:Y:S05]  /*0fa0*/  @P0 BRA `(.L_x_29) ;  /* 0x0000000000180947 */ /* 0x000fea0003800000 */
[----:B------:R-:W0:Y:S01]  /*0fb0*/  LDC.64 R6, c[0x0][0x3a8] ;  /* 0x0000ea00ff067b82 */ /* 0x000e220000000a00 */
[----:B------:R-:W-:-:S05]  /*0fc0*/  IADD3 R3, PT, PT, R3, -0x2, RZ ;  /* 0xfffffffe03037810 */ /* 0x000fca0007ffe0ff */
[----:B------:R-:W-:-:S04]  /*0fd0*/  IMAD R5, R3, R5, R4 ;  /* 0x0000000503057224 */ /* 0x000fc800078e0204 */
[----:B0-----:R-:W-:-:S06]  /*0fe0*/  IMAD.WIDE.U32 R4, R5, 0x4, R6 ;  /* 0x0000000405047825 */ /* 0x001fcc00078e0006 */
[----:B------:R-:W2:Y:S02]  /*0ff0*/  LDG.E R5, desc[UR8][R4.64] ;  /* 0x0000000804057981 */ /* 0x000ea4000c1e1900 */
[----:B--2---:R-:W-:-:S07]  /*1000*/  FADD R0, R0, R5 ;  /* 0x0000000500007221 */ /* 0x004fce0000000000 */
.L_x_29:
[----:B------:R-:W-:Y:S05]  /*1010*/  BSYNC.RECONVERGENT B0 ;  /* 0x0000000000007941 */ /* 0x000fea0003800200 */
.L_x_24:
[----:B------:R-:W0:Y:S02]  /*1020*/  LDC.64 R4, c[0x0][0x3a0] ;  /* 0x0000e800ff047b82 */ /* 0x000e240000000a00 */
[----:B0----5:R-:W-:-:S05]  /*1030*/  IMAD.WIDE.U32 R2, R2, 0x4, R4 ;  /* 0x0000000402027825 */ /* 0x021fca00078e0004 */
[----:B------:R-:W-:Y:S01]  /*1040*/  STG.E desc[UR8][R2.64], R0 ;  /* 0x0000000002007986 */ /* 0x000fe2000c101908 */
[----:B------:R-:W-:Y:S05]  /*1050*/  EXIT ;  /* 0x000000000000794d */ /* 0x000fea0003800000 */
.L_x_30:
        /* <DEDUP_REMOVED lines=10> */
.L_x_39:


//--------------------- .text._Z12fillFloatColPfjf --------------------------
	.section	.text._Z12fillFloatColPfjf,"ax",@progbits
	.align	128
        .global         _Z12fillFloatColPfjf
        .type           _Z12fillFloatColPfjf,@function
        .size           _Z12fillFloatColPfjf,(.L_x_40 - _Z12fillFloatColPfjf)
        .other          _Z12fillFloatColPfjf,@"STO_CUDA_ENTRY STV_DEFAULT"
_Z12fillFloatColPfjf:
.text._Z12fillFloatColPfjf:
        /* <DEDUP_REMOVED lines=8> */
[----:B------:R-:W0:Y:S01]  /*0080*/  LDC R9, c[0x0][0x38c] ;  /* 0x0000e300ff097b82 */ /* 0x000e220000000800 */
[----:B------:R-:W1:Y:S01]  /*0090*/  LDCU UR4, c[0x0][0x370] ;  /* 0x00006e00ff0477ac */ /* 0x000e620008000800 */
[----:B------:R-:W2:Y:S06]  /*00a0*/  LDCU.64 UR6, c[0x0][0x358] ;  /* 0x00006b00ff0677ac */ /* 0x000eac0008000a00 */
[----:B------:R-:W3:Y:S01]  /*00b0*/  LDC.64 R4, c[0x0][0x380] ;  /* 0x0000e000ff047b82 */ /* 0x000ee20000000a00 */
[----:B-1----:R-:W-:-:S07]  /*00c0*/  IMAD R7, R7, UR4, RZ ;  /* 0x0000000407077c24 */ /* 0x002fce000f8e02ff */
.L_x_31:
[----:B-1----:R-:W-:Y:S01]  /*00d0*/  IMAD R3, R0, UR5, RZ ;  /* 0x0000000500037c24 */ /* 0x002fe2000f8e02ff */
[----:B------:R-:W-:-:S03]  /*00e0*/  IADD3 R0, PT, PT, R7, R0, RZ ;  /* 0x0000000007007210 */ /* 0x000fc60007ffe0ff */
[----:B---3--:R-:W-:Y:S01]  /*00f0*/  IMAD.WIDE.U32 R2, R3, 0x4, R4 ;  /* 0x0000000403027825 */ /* 0x008fe200078e0004 */
[----:B------:R-:W-:-:S04]  /*0100*/  ISETP.GE.U32.AND P0, PT, R0, UR5, PT ;  /* 0x0000000500007c0c */ /* 0x000fc8000bf06070 */
[----:B0-2---:R1:W-:Y:S09]  /*0110*/  STG.E desc[UR6][R2.64], R9 ;  /* 0x0000000902007986 */ /* 0x0053f2000c101906 */
[----:B------:R-:W-:Y:S05]  /*0120*/  @!P0 BRA `(.L_x_31) ;  /* 0xfffffffc00e88947 */ /* 0x000fea000383ffff */
[----:B------:R-:W-:Y:S05]  /*0130*/  EXIT ;  /* 0x000000000000794d */ /* 0x000fea0003800000 */
.L_x_32:
        /* <DEDUP_REMOVED lines=12> */
.L_x_40:


//--------------------- .text._Z9fillFloatPfjf    --------------------------
	.section	.text._Z9fillFloatPfjf,"ax",@progbits
	.align	128
        .global         _Z9fillFloatPfjf
        .type           _Z9fillFloatPfjf,@function
        .size           _Z9fillFloatPfjf,(.L_x_41 - _Z9fillFloatPfjf)
        .other          _Z9fillFloatPfjf,@"STO_CUDA_ENTRY STV_DEFAULT"
_Z9fillFloatPfjf:
.text._Z9fillFloatPfjf:
        /* <DEDUP_REMOVED lines=13> */
.L_x_33:
[----:B---3--:R-:W-:Y:S01]  /*00d0*/  IMAD.WIDE.U32 R2, R0, 0x4, R4 ;  /* 0x0000000400027825 */ /* 0x008fe200078e0004 */
[----:B------:R-:W-:-:S04]  /*00e0*/  IADD3 R0, PT, PT, R7, R0, RZ ;  /* 0x0000000007007210 */ /* 0x000fc80007ffe0ff */
[----:B0-2---:R1:W-:Y:S01]  /*00f0*/  STG.E desc[UR6][R2.64], R9 ;  /* 0x0000000902007986 */ /* 0x0053e2000c101906 */
[----:B------:R-:W-:-:S13]  /*0100*/  ISETP.GE.U32.AND P0, PT, R0, UR5, PT ;  /* 0x0000000500007c0c */ /* 0x000fda000bf06070 */
[----:B-1----:R-:W-:Y:S05]  /*0110*/  @!P0 BRA `(.L_x_33) ;  /* 0xfffffffc00ec8947 */ /* 0x002fea000383ffff */
[----:B------:R-:W-:Y:S05]  /*0120*/  EXIT ;  /* 0x000000000000794d */ /* 0x000fea0003800000 */
.L_x_34:
        /* <DEDUP_REMOVED lines=13> */
.L_x_41:


//--------------------- .nv.shared.reserved.0     --------------------------
	.section	.nv.shared.reserved.0,"aw",@nobits
	.weak		__nv_reservedSMEM_offset_0_alias
	.size		__nv_reservedSMEM_offset_0_alias, 0, 64
	.other		__nv_reservedSMEM_offset_0_alias,@"STO_CUDA_RESERVED_SHARED STV_DEFAULT"
__nv_reservedSMEM_offset_0_alias:
	.zero		0
	.zero		64


//--------------------- .nv.shared._Z15findValueKernelPjjjS_ --------------------------
	.section	.nv.shared._Z15findValueKernelPjjjS_,"aw",@nobits
	.sectionflags	@""
	.align	4
.nv.shared._Z15findValueKernelPjjjS_:
	.zero		1536


//--------------------- .nv.shared._Z18findMaxFloatKernelPKfPjjPfS1_ --------------------------
	.section	.nv.shared._Z18findMaxFloatKernelPKfPjjPfS1_,"aw",@nobits
	.sectionflags	@""
	.align	4
.nv.shared._Z18findMaxFloatKernelPKfPjjPfS1_:
	.zero		2048


//--------------------- .nv.constant0._Z16findValueKernel2PjjjS_ --------------------------
	.section	.nv.constant0._Z16findValueKernel2PjjjS_,"a",@progbits
	.sectionflags	@""
	.align	4
.nv.constant0._Z16findValueKernel2PjjjS_:
	.zero		920


//--------------------- .nv.constant0._Z15findValueKernelPjjjS_ --------------------------
	.section	.nv.constant0._Z15findValueKernelPjjjS_,"a",@progbits
	.sectionflags	@""
	.align	4
.nv.constant0._Z15findValueKernelPjjjS_:
	.zero		920


//--------------------- .nv.constant0._Z18findMaxFloatKernelPKfPjjPfS1_ --------------------------
	.section	.nv.constant0._Z18findMaxFloatKernelPKfPjjPfS1_,"a",@progbits
	.sectionflags	@""
	.align	4
.nv.constant0._Z18findMaxFloatKernelPKfPjjPfS1_:
	.zero		936


//--------------------- .nv.constant0._Z21updateAncestralKernelPjS_j --------------------------
	.section	.nv.constant0._Z21updateAncestralKernelPjS_j,"a",@progbits
	.sectionflags	@""
	.align	4
.nv.constant0._Z21updateAncestralKernelPjS_j:
	.zero		916


//--------------------- .nv.constant0._Z21calculateSharedKernelPjjS_jPfS0_ --------------------------
	.section	.nv.constant0._Z21calculateSharedKernelPjjS_jPfS0_,"a",@progbits
	.sectionflags	@""
	.align	4
.nv.constant0._Z21calculateSharedKernelPjjS_jPfS0_:
	.zero		944


//--------------------- .nv.constant0._Z12fillFloatColPfjf --------------------------
	.section	.nv.constant0._Z12fillFloatColPfjf,"a",@progbits
	.sectionflags	@""
	.align	4
.nv.constant0._Z12fillFloatColPfjf:
	.zero		912


//--------------------- .nv.constant0._Z9fillFloatPfjf --------------------------
	.section	.nv.constant0._Z9fillFloatPfjf,"a",@progbits
	.sectionflags	@""
	.align	4
.nv.constant0._Z9fillFloatPfjf:
	.zero		912


//--------------------- SYMBOLS --------------------------

	.type		.nv.reservedSmem.offset0,@object
	.size		.nv.reservedSmem.offset0,0x4
	.type		.nv.reservedSmem.cap,@object
	.size		.nv.reservedSmem.cap,0x4
